//
// Generated by NVIDIA NVVM Compiler
//
// Compiler Build ID: CL-36424714
// Cuda compilation tools, release 13.0, V13.0.88
// Based on NVVM 20.0.0
//

.version 9.0
.target sm_100
.address_size 64

	// .globl	_Z13prepare_spinsPiPj
// _ZZ9reductionPiS_iS_E5sdata has been demoted

.visible .entry _Z13prepare_spinsPiPj(
	.param .u64 .ptr .align 1 _Z13prepare_spinsPiPj_param_0,
	.param .u64 .ptr .align 1 _Z13prepare_spinsPiPj_param_1
)
{
	.reg .pred 	%p<2>;
	.reg .b32 	%r<98>;
	.reg .b64 	%rd<10>;

	ld.param.u64 	%rd3, [_Z13prepare_spinsPiPj_param_0];
	ld.param.u64 	%rd4, [_Z13prepare_spinsPiPj_param_1];
	cvta.to.global.u64 	%rd5, %rd3;
	cvta.to.global.u64 	%rd6, %rd4;
	mov.u32 	%r7, %ctaid.x;
	mov.u32 	%r8, %ctaid.y;
	mov.u32 	%r9, %nctaid.x;
	mad.lo.s32 	%r10, %r8, %r9, %r7;
	mov.u32 	%r11, %ntid.x;
	mov.u32 	%r12, %ntid.y;
	mov.u32 	%r13, %tid.y;
	mov.u32 	%r14, %tid.x;
	mad.lo.s32 	%r15, %r10, %r12, %r13;
	mad.lo.s32 	%r96, %r15, %r11, %r14;
	mul.wide.s32 	%rd7, %r96, 4;
	add.s64 	%rd1, %rd6, %rd7;
	add.s64 	%rd2, %rd5, 16777216;
	mov.b32 	%r97, 0;
$L__BB0_1:
	mul.wide.s32 	%rd8, %r96, 4;
	add.s64 	%rd9, %rd2, %rd8;
	ld.global.u32 	%r16, [%rd1];
	shl.b32 	%r17, %r16, 13;
	xor.b32  	%r18, %r17, %r16;
	shr.u32 	%r19, %r18, 17;
	xor.b32  	%r20, %r19, %r18;
	shl.b32 	%r21, %r20, 5;
	xor.b32  	%r22, %r21, %r20;
	st.global.u32 	[%rd1], %r22;
	shl.b32 	%r23, %r20, 1;
	and.b32  	%r24, %r23, 2;
	add.s32 	%r25, %r24, -1;
	st.global.u32 	[%rd9+-16777216], %r25;
	ld.global.u32 	%r26, [%rd1];
	shl.b32 	%r27, %r26, 13;
	xor.b32  	%r28, %r27, %r26;
	shr.u32 	%r29, %r28, 17;
	xor.b32  	%r30, %r29, %r28;
	shl.b32 	%r31, %r30, 5;
	xor.b32  	%r32, %r31, %r30;
	st.global.u32 	[%rd1], %r32;
	shl.b32 	%r33, %r30, 1;
	and.b32  	%r34, %r33, 2;
	add.s32 	%r35, %r34, -1;
	st.global.u32 	[%rd9+-12582912], %r35;
	ld.global.u32 	%r36, [%rd1];
	shl.b32 	%r37, %r36, 13;
	xor.b32  	%r38, %r37, %r36;
	shr.u32 	%r39, %r38, 17;
	xor.b32  	%r40, %r39, %r38;
	shl.b32 	%r41, %r40, 5;
	xor.b32  	%r42, %r41, %r40;
	st.global.u32 	[%rd1], %r42;
	shl.b32 	%r43, %r40, 1;
	and.b32  	%r44, %r43, 2;
	add.s32 	%r45, %r44, -1;
	st.global.u32 	[%rd9+-8388608], %r45;
	ld.global.u32 	%r46, [%rd1];
	shl.b32 	%r47, %r46, 13;
	xor.b32  	%r48, %r47, %r46;
	shr.u32 	%r49, %r48, 17;
	xor.b32  	%r50, %r49, %r48;
	shl.b32 	%r51, %r50, 5;
	xor.b32  	%r52, %r51, %r50;
	st.global.u32 	[%rd1], %r52;
	shl.b32 	%r53, %r50, 1;
	and.b32  	%r54, %r53, 2;
	add.s32 	%r55, %r54, -1;
	st.global.u32 	[%rd9+-4194304], %r55;
	ld.global.u32 	%r56, [%rd1];
	shl.b32 	%r57, %r56, 13;
	xor.b32  	%r58, %r57, %r56;
	shr.u32 	%r59, %r58, 17;
	xor.b32  	%r60, %r59, %r58;
	shl.b32 	%r61, %r60, 5;
	xor.b32  	%r62, %r61, %r60;
	st.global.u32 	[%rd1], %r62;
	shl.b32 	%r63, %r60, 1;
	and.b32  	%r64, %r63, 2;
	add.s32 	%r65, %r64, -1;
	st.global.u32 	[%rd9], %r65;
	ld.global.u32 	%r66, [%rd1];
	shl.b32 	%r67, %r66, 13;
	xor.b32  	%r68, %r67, %r66;
	shr.u32 	%r69, %r68, 17;
	xor.b32  	%r70, %r69, %r68;
	shl.b32 	%r71, %r70, 5;
	xor.b32  	%r72, %r71, %r70;
	st.global.u32 	[%rd1], %r72;
	shl.b32 	%r73, %r70, 1;
	and.b32  	%r74, %r73, 2;
	add.s32 	%r75, %r74, -1;
	st.global.u32 	[%rd9+4194304], %r75;
	ld.global.u32 	%r76, [%rd1];
	shl.b32 	%r77, %r76, 13;
	xor.b32  	%r78, %r77, %r76;
	shr.u32 	%r79, %r78, 17;
	xor.b32  	%r80, %r79, %r78;
	shl.b32 	%r81, %r80, 5;
	xor.b32  	%r82, %r81, %r80;
	st.global.u32 	[%rd1], %r82;
	shl.b32 	%r83, %r80, 1;
	and.b32  	%r84, %r83, 2;
	add.s32 	%r85, %r84, -1;
	st.global.u32 	[%rd9+8388608], %r85;
	ld.global.u32 	%r86, [%rd1];
	shl.b32 	%r87, %r86, 13;
	xor.b32  	%r88, %r87, %r86;
	shr.u32 	%r89, %r88, 17;
	xor.b32  	%r90, %r89, %r88;
	shl.b32 	%r91, %r90, 5;
	xor.b32  	%r92, %r91, %r90;
	st.global.u32 	[%rd1], %r92;
	shl.b32 	%r93, %r90, 1;
	and.b32  	%r94, %r93, 2;
	add.s32 	%r95, %r94, -1;
	st.global.u32 	[%rd9+12582912], %r95;
	add.s32 	%r97, %r97, 8;
	add.s32 	%r96, %r96, 8388608;
	setp.ne.s32 	%p1, %r97, 40;
	@%p1 bra 	$L__BB0_1;
	ret;

}
	// .globl	_Z5isingPiS_ifPji
.visible .entry _Z5isingPiS_ifPji(
	.param .u64 .ptr .align 1 _Z5isingPiS_ifPji_param_0,
	.param .u64 .ptr .align 1 _Z5isingPiS_ifPji_param_1,
	.param .u32 _Z5isingPiS_ifPji_param_2,
	.param .f32 _Z5isingPiS_ifPji_param_3,
	.param .u64 .ptr .align 1 _Z5isingPiS_ifPji_param_4,
	.param .u32 _Z5isingPiS_ifPji_param_5
)
{
	.reg .pred 	%p<23>;
	.reg .b16 	%rs<6>;
	.reg .b32 	%r<130>;
	.reg .b32 	%f<7>;
	.reg .b64 	%rd<15>;
	.reg .b64 	%fd<48>;

	ld.param.u64 	%rd6, [_Z5isingPiS_ifPji_param_0];
	ld.param.u64 	%rd7, [_Z5isingPiS_ifPji_param_1];
	ld.param.u32 	%r34, [_Z5isingPiS_ifPji_param_2];
	ld.param.f32 	%f3, [_Z5isingPiS_ifPji_param_3];
	ld.param.u64 	%rd5, [_Z5isingPiS_ifPji_param_4];
	ld.param.u32 	%r35, [_Z5isingPiS_ifPji_param_5];
	cvta.to.global.u64 	%rd1, %rd7;
	cvta.to.global.u64 	%rd8, %rd6;
	mov.u32 	%r36, %ctaid.x;
	mov.u32 	%r37, %ctaid.y;
	mov.u32 	%r38, %nctaid.x;
	mad.lo.s32 	%r39, %r37, %r38, %r36;
	mov.u32 	%r40, %ntid.x;
	mov.u32 	%r41, %ntid.y;
	mov.u32 	%r42, %tid.y;
	mov.u32 	%r43, %tid.x;
	mad.lo.s32 	%r44, %r39, %r41, %r42;
	mad.lo.s32 	%r1, %r44, %r40, %r43;
	mul.f32 	%f4, %f3, 0fC0000000;
	shl.b32 	%r45, %r35, 20;
	add.s32 	%r46, %r45, %r1;
	mul.wide.s32 	%rd9, %r46, 4;
	add.s64 	%rd2, %rd8, %rd9;
	ld.global.u32 	%r47, [%rd2];
	cvt.rn.f32.s32 	%f5, %r47;
	mul.f32 	%f1, %f4, %f5;
	and.b32  	%r2, %r1, 1023;
	setp.eq.s32 	%p1, %r2, 0;
	setp.lt.s32 	%p2, %r1, 1024;
	or.pred  	%p3, %p2, %p1;
	mul.lo.s32 	%r3, %r1, 9;
	mul.wide.u32 	%rd10, %r3, 4;
	add.s64 	%rd3, %rd1, %rd10;
	@%p3 bra 	$L__BB1_2;
	ld.global.u32 	%r48, [%rd3];
	ld.global.u32 	%r49, [%rd2+-4100];
	mul.lo.s32 	%r116, %r49, %r48;
	bra.uni 	$L__BB1_3;
$L__BB1_2:
	setp.lt.s32 	%p4, %r1, 1024;
	mov.b32 	%r116, 0;
	mov.u32 	%r117, %r116;
	@%p4 bra 	$L__BB1_4;
$L__BB1_3:
	ld.global.u32 	%r51, [%rd3+4];
	ld.global.u32 	%r52, [%rd2+-4096];
	mul.lo.s32 	%r117, %r52, %r51;
$L__BB1_4:
	setp.lt.s32 	%p5, %r1, 1024;
	setp.eq.s32 	%p6, %r2, 1023;
	or.pred  	%p7, %p5, %p6;
	mov.b32 	%r118, 0;
	@%p7 bra 	$L__BB1_6;
	ld.global.u32 	%r54, [%rd3+8];
	ld.global.u32 	%r55, [%rd2+-4092];
	mul.lo.s32 	%r118, %r55, %r54;
$L__BB1_6:
	setp.eq.s32 	%p8, %r2, 0;
	mul.wide.s32 	%rd11, %r3, 4;
	add.s64 	%rd4, %rd1, %rd11;
	mov.b32 	%r120, 0;
	@%p8 bra 	$L__BB1_8;
	setp.eq.s32 	%p9, %r2, 1023;
	ld.global.u32 	%r58, [%rd4+12];
	ld.global.u32 	%r59, [%rd2+-4];
	mul.lo.s32 	%r120, %r59, %r58;
	mov.b32 	%r121, 0;
	@%p9 bra 	$L__BB1_9;
$L__BB1_8:
	ld.global.u32 	%r60, [%rd4+16];
	ld.global.u32 	%r61, [%rd2+4];
	mul.lo.s32 	%r121, %r61, %r60;
$L__BB1_9:
	setp.eq.s32 	%p10, %r2, 0;
	setp.gt.s32 	%p11, %r1, 1047551;
	or.pred  	%p12, %p11, %p10;
	@%p12 bra 	$L__BB1_11;
	ld.global.u32 	%r62, [%rd4+20];
	ld.global.u32 	%r63, [%rd2+4092];
	mul.lo.s32 	%r124, %r63, %r62;
	bra.uni 	$L__BB1_12;
$L__BB1_11:
	setp.gt.s32 	%p13, %r1, 1047551;
	mov.b32 	%r124, 0;
	mov.u32 	%r123, %r124;
	mov.u32 	%r125, %r124;
	@%p13 bra 	$L__BB1_14;
$L__BB1_12:
	setp.gt.s32 	%p14, %r1, 1047551;
	setp.eq.s32 	%p15, %r2, 1023;
	ld.global.u32 	%r66, [%rd4+24];
	ld.global.u32 	%r67, [%rd2+4096];
	mul.lo.s32 	%r123, %r67, %r66;
	or.pred  	%p16, %p14, %p15;
	mov.b32 	%r125, 0;
	@%p16 bra 	$L__BB1_14;
	ld.global.u32 	%r68, [%rd4+28];
	ld.global.u32 	%r69, [%rd2+4100];
	mul.lo.s32 	%r125, %r69, %r68;
$L__BB1_14:
	add.s32 	%r70, %r117, %r116;
	add.s32 	%r71, %r70, %r118;
	add.s32 	%r72, %r71, %r120;
	add.s32 	%r73, %r72, %r121;
	ld.global.u32 	%r74, [%rd4+32];
	add.s32 	%r75, %r73, %r123;
	add.s32 	%r76, %r75, %r124;
	add.s32 	%r77, %r76, %r125;
	add.s32 	%r78, %r77, %r74;
	cvt.rn.f32.s32 	%f6, %r78;
	mul.f32 	%f2, %f1, %f6;
	shr.s32 	%r79, %r1, 31;
	shr.u32 	%r80, %r79, 22;
	add.s32 	%r81, %r1, %r80;
	shr.u32 	%r82, %r81, 31;
	shr.s32 	%r83, %r81, 10;
	add.s32 	%r84, %r83, %r82;
	and.b32  	%r85, %r84, -2;
	sub.s32 	%r86, %r83, %r85;
	and.b32  	%r87, %r81, 64512;
	sub.s32 	%r88, %r1, %r87;
	cvt.u16.u32 	%rs1, %r88;
	shr.u16 	%rs2, %rs1, 15;
	add.s16 	%rs3, %rs1, %rs2;
	and.b16  	%rs4, %rs3, -2;
	sub.s16 	%rs5, %rs1, %rs4;
	cvt.s32.s16 	%r89, %rs5;
	shl.b32 	%r90, %r86, 1;
	add.s32 	%r91, %r90, %r89;
	setp.ne.s32 	%p17, %r34, %r91;
	@%p17 bra 	$L__BB1_24;
	cvt.rzi.s32.f32 	%r23, %f2;
	cvta.to.global.u64 	%rd12, %rd5;
	mul.wide.s32 	%rd13, %r1, 4;
	add.s64 	%rd14, %rd12, %rd13;
	ld.global.u32 	%r93, [%rd14];
	shl.b32 	%r94, %r93, 13;
	xor.b32  	%r95, %r94, %r93;
	shr.u32 	%r96, %r95, 17;
	xor.b32  	%r97, %r96, %r95;
	shl.b32 	%r98, %r97, 5;
	xor.b32  	%r99, %r98, %r97;
	st.global.u32 	[%rd14], %r99;
	cvt.rn.f64.u32 	%fd10, %r99;
	div.rn.f64 	%fd45, %fd10, 0d41EFFFFFFFE00000;
	{
	.reg .b32 %temp; 
	mov.b64 	{%temp, %r126}, %fd45;
	}
	{
	.reg .b32 %temp; 
	mov.b64 	{%r127, %temp}, %fd45;
	}
	setp.gt.s32 	%p18, %r126, 1048575;
	mov.b32 	%r128, -1023;
	@%p18 bra 	$L__BB1_17;
	mul.f64 	%fd45, %fd45, 0d4350000000000000;
	{
	.reg .b32 %temp; 
	mov.b64 	{%temp, %r126}, %fd45;
	}
	{
	.reg .b32 %temp; 
	mov.b64 	{%r127, %temp}, %fd45;
	}
	mov.b32 	%r128, -1077;
$L__BB1_17:
	add.s32 	%r101, %r126, -1;
	setp.gt.u32 	%p19, %r101, 2146435070;
	@%p19 bra 	$L__BB1_21;
	shr.u32 	%r104, %r126, 20;
	add.s32 	%r129, %r128, %r104;
	and.b32  	%r105, %r126, 1048575;
	or.b32  	%r106, %r105, 1072693248;
	mov.b64 	%fd46, {%r127, %r106};
	setp.lt.u32 	%p21, %r106, 1073127583;
	@%p21 bra 	$L__BB1_20;
	{
	.reg .b32 %temp; 
	mov.b64 	{%r107, %temp}, %fd46;
	}
	{
	.reg .b32 %temp; 
	mov.b64 	{%temp, %r108}, %fd46;
	}
	add.s32 	%r109, %r108, -1048576;
	mov.b64 	%fd46, {%r107, %r109};
	add.s32 	%r129, %r129, 1;
$L__BB1_20:
	add.f64 	%fd12, %fd46, 0dBFF0000000000000;
	add.f64 	%fd13, %fd46, 0d3FF0000000000000;
	rcp.approx.ftz.f64 	%fd14, %fd13;
	neg.f64 	%fd15, %fd13;
	fma.rn.f64 	%fd16, %fd15, %fd14, 0d3FF0000000000000;
	fma.rn.f64 	%fd17, %fd16, %fd16, %fd16;
	fma.rn.f64 	%fd18, %fd17, %fd14, %fd14;
	mul.f64 	%fd19, %fd12, %fd18;
	fma.rn.f64 	%fd20, %fd12, %fd18, %fd19;
	mul.f64 	%fd21, %fd20, %fd20;
	fma.rn.f64 	%fd22, %fd21, 0d3EB1380B3AE80F1E, 0d3ED0EE258B7A8B04;
	fma.rn.f64 	%fd23, %fd22, %fd21, 0d3EF3B2669F02676F;
	fma.rn.f64 	%fd24, %fd23, %fd21, 0d3F1745CBA9AB0956;
	fma.rn.f64 	%fd25, %fd24, %fd21, 0d3F3C71C72D1B5154;
	fma.rn.f64 	%fd26, %fd25, %fd21, 0d3F624924923BE72D;
	fma.rn.f64 	%fd27, %fd26, %fd21, 0d3F8999999999A3C4;
	fma.rn.f64 	%fd28, %fd27, %fd21, 0d3FB5555555555554;
	sub.f64 	%fd29, %fd12, %fd20;
	add.f64 	%fd30, %fd29, %fd29;
	neg.f64 	%fd31, %fd20;
	fma.rn.f64 	%fd32, %fd31, %fd12, %fd30;
	mul.f64 	%fd33, %fd18, %fd32;
	mul.f64 	%fd34, %fd21, %fd28;
	fma.rn.f64 	%fd35, %fd34, %fd20, %fd33;
	xor.b32  	%r110, %r129, -2147483648;
	mov.b32 	%r111, 1127219200;
	mov.b64 	%fd36, {%r110, %r111};
	mov.b32 	%r112, -2147483648;
	mov.b64 	%fd37, {%r112, %r111};
	sub.f64 	%fd38, %fd36, %fd37;
	fma.rn.f64 	%fd39, %fd38, 0d3FE62E42FEFA39EF, %fd20;
	fma.rn.f64 	%fd40, %fd38, 0dBFE62E42FEFA39EF, %fd39;
	sub.f64 	%fd41, %fd40, %fd20;
	sub.f64 	%fd42, %fd35, %fd41;
	fma.rn.f64 	%fd43, %fd38, 0d3C7ABC9E3B39803F, %fd42;
	add.f64 	%fd47, %fd39, %fd43;
	bra.uni 	$L__BB1_22;
$L__BB1_21:
	fma.rn.f64 	%fd11, %fd45, 0d7FF0000000000000, 0d7FF0000000000000;
	{
	.reg .b32 %temp; 
	mov.b64 	{%temp, %r102}, %fd45;
	}
	and.b32  	%r103, %r102, 2147483647;
	setp.eq.s32 	%p20, %r103, 0;
	selp.f64 	%fd47, 0dFFF0000000000000, %fd11, %p20;
$L__BB1_22:
	cvt.rn.f64.s32 	%fd44, %r23;
	setp.geu.f64 	%p22, %fd47, %fd44;
	@%p22 bra 	$L__BB1_24;
	ld.global.u32 	%r113, [%rd2];
	neg.s32 	%r114, %r113;
	st.global.u32 	[%rd2], %r114;
$L__BB1_24:
	ret;

}
	// .globl	_Z9reductionPiS_iS_
.visible .entry _Z9reductionPiS_iS_(
	.param .u64 .ptr .align 1 _Z9reductionPiS_iS__param_0,
	.param .u64 .ptr .align 1 _Z9reductionPiS_iS__param_1,
	.param .u32 _Z9reductionPiS_iS__param_2,
	.param .u64 .ptr .align 1 _Z9reductionPiS_iS__param_3
)
{
	.reg .pred 	%p<21>;
	.reg .b32 	%r<93>;
	.reg .b64 	%rd<15>;
	// demoted variable
	.shared .align 4 .b8 _ZZ9reductionPiS_iS_E5sdata[4096];
	ld.param.u64 	%rd6, [_Z9reductionPiS_iS__param_0];
	ld.param.u64 	%rd7, [_Z9reductionPiS_iS__param_1];
	ld.param.u32 	%r30, [_Z9reductionPiS_iS__param_2];
	ld.param.u64 	%rd5, [_Z9reductionPiS_iS__param_3];
	cvta.to.global.u64 	%rd1, %rd7;
	cvta.to.global.u64 	%rd8, %rd6;
	mov.u32 	%r31, %ctaid.x;
	mov.u32 	%r32, %ctaid.y;
	mov.u32 	%r33, %nctaid.x;
	mad.lo.s32 	%r1, %r32, %r33, %r31;
	mov.u32 	%r34, %tid.y;
	mov.u32 	%r35, %ntid.x;
	mov.u32 	%r36, %tid.x;
	mad.lo.s32 	%r2, %r34, %r35, %r36;
	mov.u32 	%r37, %ntid.y;
	mul.lo.s32 	%r92, %r35, %r37;
	mad.lo.s32 	%r4, %r1, %r92, %r2;
	shl.b32 	%r38, %r30, 20;
	add.s32 	%r39, %r38, %r4;
	mul.wide.s32 	%rd9, %r39, 4;
	add.s64 	%rd2, %rd8, %rd9;
	ld.global.u32 	%r5, [%rd2];
	and.b32  	%r6, %r4, 1023;
	setp.eq.s32 	%p1, %r6, 0;
	setp.lt.s32 	%p2, %r4, 1024;
	or.pred  	%p3, %p2, %p1;
	mul.lo.s32 	%r7, %r4, 9;
	mul.wide.u32 	%rd10, %r7, 4;
	add.s64 	%rd3, %rd1, %rd10;
	@%p3 bra 	$L__BB2_2;
	ld.global.u32 	%r40, [%rd3];
	ld.global.u32 	%r41, [%rd2+-4100];
	mul.lo.s32 	%r82, %r41, %r40;
	bra.uni 	$L__BB2_3;
$L__BB2_2:
	setp.lt.s32 	%p4, %r4, 1024;
	mov.b32 	%r82, 0;
	mov.u32 	%r83, %r82;
	@%p4 bra 	$L__BB2_4;
$L__BB2_3:
	ld.global.u32 	%r43, [%rd3+4];
	ld.global.u32 	%r44, [%rd2+-4096];
	mul.lo.s32 	%r83, %r44, %r43;
$L__BB2_4:
	setp.lt.s32 	%p5, %r4, 1024;
	setp.eq.s32 	%p6, %r6, 1023;
	or.pred  	%p7, %p5, %p6;
	mov.b32 	%r84, 0;
	@%p7 bra 	$L__BB2_6;
	ld.global.u32 	%r46, [%rd3+8];
	ld.global.u32 	%r47, [%rd2+-4092];
	mul.lo.s32 	%r84, %r47, %r46;
$L__BB2_6:
	setp.eq.s32 	%p8, %r6, 0;
	mul.wide.s32 	%rd11, %r7, 4;
	add.s64 	%rd4, %rd1, %rd11;
	mov.b32 	%r86, 0;
	@%p8 bra 	$L__BB2_8;
	setp.eq.s32 	%p9, %r6, 1023;
	ld.global.u32 	%r50, [%rd4+12];
	ld.global.u32 	%r51, [%rd2+-4];
	mul.lo.s32 	%r86, %r51, %r50;
	mov.b32 	%r87, 0;
	@%p9 bra 	$L__BB2_9;
$L__BB2_8:
	ld.global.u32 	%r52, [%rd4+16];
	ld.global.u32 	%r53, [%rd2+4];
	mul.lo.s32 	%r87, %r53, %r52;
$L__BB2_9:
	setp.eq.s32 	%p10, %r6, 0;
	setp.gt.s32 	%p11, %r4, 1047551;
	or.pred  	%p12, %p11, %p10;
	@%p12 bra 	$L__BB2_11;
	ld.global.u32 	%r54, [%rd4+20];
	ld.global.u32 	%r55, [%rd2+4092];
	mul.lo.s32 	%r90, %r55, %r54;
	bra.uni 	$L__BB2_12;
$L__BB2_11:
	setp.gt.s32 	%p13, %r4, 1047551;
	mov.b32 	%r90, 0;
	mov.u32 	%r89, %r90;
	mov.u32 	%r91, %r90;
	@%p13 bra 	$L__BB2_14;
$L__BB2_12:
	setp.gt.s32 	%p14, %r4, 1047551;
	setp.eq.s32 	%p15, %r6, 1023;
	ld.global.u32 	%r58, [%rd4+24];
	ld.global.u32 	%r59, [%rd2+4096];
	mul.lo.s32 	%r89, %r59, %r58;
	or.pred  	%p16, %p14, %p15;
	mov.b32 	%r91, 0;
	@%p16 bra 	$L__BB2_14;
	ld.global.u32 	%r60, [%rd4+28];
	ld.global.u32 	%r61, [%rd2+4100];
	mul.lo.s32 	%r91, %r61, %r60;
$L__BB2_14:
	add.s32 	%r62, %r83, %r82;
	add.s32 	%r63, %r62, %r84;
	add.s32 	%r64, %r63, %r86;
	add.s32 	%r65, %r64, %r87;
	ld.global.u32 	%r66, [%rd4+32];
	shl.b32 	%r67, %r66, 1;
	add.s32 	%r68, %r65, %r89;
	add.s32 	%r69, %r68, %r90;
	add.s32 	%r70, %r69, %r91;
	add.s32 	%r71, %r70, %r67;
	mul.lo.s32 	%r72, %r71, %r5;
	shl.b32 	%r73, %r2, 2;
	mov.u32 	%r74, _ZZ9reductionPiS_iS_E5sdata;
	add.s32 	%r27, %r74, %r73;
	st.shared.u32 	[%r27], %r72;
	bar.sync 	0;
	setp.lt.u32 	%p17, %r92, 2;
	@%p17 bra 	$L__BB2_18;
$L__BB2_15:
	shr.u32 	%r29, %r92, 1;
	setp.ge.u32 	%p18, %r2, %r29;
	@%p18 bra 	$L__BB2_17;
	shl.b32 	%r75, %r29, 2;
	add.s32 	%r76, %r27, %r75;
	ld.shared.u32 	%r77, [%r76];
	ld.shared.u32 	%r78, [%r27];
	add.s32 	%r79, %r78, %r77;
	st.shared.u32 	[%r27], %r79;
$L__BB2_17:
	bar.sync 	0;
	setp.gt.u32 	%p19, %r92, 3;
	mov.u32 	%r92, %r29;
	@%p19 bra 	$L__BB2_15;
$L__BB2_18:
	setp.ne.s32 	%p20, %r2, 0;
	@%p20 bra 	$L__BB2_20;
	ld.shared.u32 	%r80, [_ZZ9reductionPiS_iS_E5sdata];
	cvta.to.global.u64 	%rd12, %rd5;
	mul.wide.s32 	%rd13, %r1, 4;
	add.s64 	%rd14, %rd12, %rd13;
	st.global.u32 	[%rd14], %r80;
$L__BB2_20:
	ret;

}
	// .globl	_Z4swapPii
.visible .entry _Z4swapPii(
	.param .u64 .ptr .align 1 _Z4swapPii_param_0,
	.param .u32 _Z4swapPii_param_1
)
{
	.reg .b32 	%r<16>;
	.reg .b64 	%rd<5>;

	ld.param.u64 	%rd1, [_Z4swapPii_param_0];
	ld.param.u32 	%r1, [_Z4swapPii_param_1];
	cvta.to.global.u64 	%rd2, %rd1;
	mov.u32 	%r2, %ctaid.x;
	mov.u32 	%r3, %ctaid.y;
	mov.u32 	%r4, %nctaid.x;
	mad.lo.s32 	%r5, %r3, %r4, %r2;
	mov.u32 	%r6, %ntid.x;
	mov.u32 	%r7, %ntid.y;
	mov.u32 	%r8, %tid.y;
	mov.u32 	%r9, %tid.x;
	mad.lo.s32 	%r10, %r5, %r7, %r8;
	mad.lo.s32 	%r11, %r10, %r6, %r9;
	shl.b32 	%r12, %r1, 20;
	add.s32 	%r13, %r12, %r11;
	mul.wide.s32 	%rd3, %r13, 4;
	add.s64 	%rd4, %rd2, %rd3;
	ld.global.u32 	%r14, [%rd4];
	ld.global.u32 	%r15, [%rd4+4194304];
	st.global.u32 	[%rd4], %r15;
	st.global.u32 	[%rd4+4194304], %r14;
	ret;

}


// ===== COMPILED SASS (sm_100) =====

	.target	sm_100

	.elftype	@"ET_EXEC"


//--------------------- .note.nv.tkinfo           --------------------------
	.section	.note.nv.tkinfo,"",@"SHT_NOTE"
	.sectionflags	@"SHF_NOTE_NV_TKINFO"
	.tkinfo
        /*0018*/ 	.word	0x00000002
        /*0030*/ 	.string	""
        /*0030*/ 	.string	"ptxas"
        /*0030*/ 	.string	"Cuda compilation tools, release 13.0, V13.0.88"
        /*0030*/ 	.string	"Build cuda_13.0.r13.0/compiler.36424714_0"
        /*0030*/ 	.string	"-arch sm_100 -m 64 "



//--------------------- .note.nv.cuinfo           --------------------------
	.section	.note.nv.cuinfo,"",@"SHT_NOTE"
	.sectionflags	@"SHF_NOTE_NV_CUINFO"
        /*0018*/ 	.short	0x0002
        /*001a*/ 	.short	0x0064
        /*001c*/ 	.short	0x0082
	.zero		2


//--------------------- .nv.info                  --------------------------
	.section	.nv.info,"",@"SHT_CUDA_INFO"
	.align	4


	//----- nvinfo : EIATTR_REGCOUNT
	.align		4
        /*0000*/ 	.byte	0x04, 0x2f
        /*0002*/ 	.short	(.L_1 - .L_0)
	.align		4
.L_0:
        /*0004*/ 	.word	index@(_Z13prepare_spinsPiPj)
        /*0008*/ 	.word	0x00000010


	//----- nvinfo : EIATTR_FRAME_SIZE
	.align		4
.L_1:
        /*000c*/ 	.byte	0x04, 0x11
        /*000e*/ 	.short	(.L_3 - .L_2)
	.align		4
.L_2:
        /*0010*/ 	.word	index@(_Z13prepare_spinsPiPj)
        /*0014*/ 	.word	0x00000000


	//----- nvinfo : EIATTR_REGCOUNT
	.align		4
.L_3:
        /*0018*/ 	.byte	0x04, 0x2f
        /*001a*/ 	.short	(.L_5 - .L_4)
	.align		4
.L_4:
        /*001c*/ 	.word	index@(_Z5isingPiS_ifPji)
        /*0020*/ 	.word	0x0000001a


	//----- nvinfo : EIATTR_FRAME_SIZE
	.align		4
.L_5:
        /*0024*/ 	.byte	0x04, 0x11
        /*0026*/ 	.short	(.L_7 - .L_6)
	.align		4
.L_6:
        /*0028*/ 	.word	index@($__internal_0_$__cuda_sm20_div_rn_f64_full)
        /*002c*/ 	.word	0x00000000


	//----- nvinfo : EIATTR_FRAME_SIZE
	.align		4
.L_7:
        /*0030*/ 	.byte	0x04, 0x11
        /*0032*/ 	.short	(.L_9 - .L_8)
	.align		4
.L_8:
        /*0034*/ 	.word	index@(_Z5isingPiS_ifPji)
        /*0038*/ 	.word	0x00000000


	//----- nvinfo : EIATTR_REGCOUNT
	.align		4
.L_9:
        /*003c*/ 	.byte	0x04, 0x2f
        /*003e*/ 	.short	(.L_11 - .L_10)
	.align		4
.L_10:
        /*0040*/ 	.word	index@(_Z9reductionPiS_iS_)
        /*0044*/ 	.word	0x00000016


	//----- nvinfo : EIATTR_FRAME_SIZE
	.align		4
.L_11:
        /*0048*/ 	.byte	0x04, 0x11
        /*004a*/ 	.short	(.L_13 - .L_12)
	.align		4
.L_12:
        /*004c*/ 	.word	index@(_Z9reductionPiS_iS_)
        /*0050*/ 	.word	0x00000000


	//----- nvinfo : EIATTR_REGCOUNT
	.align		4
.L_13:
        /*0054*/ 	.byte	0x04, 0x2f
        /*0056*/ 	.short	(.L_15 - .L_14)
	.align		4
.L_14:
        /*0058*/ 	.word	index@(_Z4swapPii)
        /*005c*/ 	.word	0x0000000c


	//----- nvinfo : EIATTR_FRAME_SIZE
	.align		4
.L_15:
        /*0060*/ 	.byte	0x04, 0x11
        /*0062*/ 	.short	(.L_17 - .L_16)
	.align		4
.L_16:
        /*0064*/ 	.word	index@(_Z4swapPii)
        /*0068*/ 	.word	0x00000000


	//----- nvinfo : EIATTR_MIN_STACK_SIZE
	.align		4
.L_17:
        /*006c*/ 	.byte	0x04, 0x12
        /*006e*/ 	.short	(.L_19 - .L_18)
	.align		4
.L_18:
        /*0070*/ 	.word	index@(_Z4swapPii)
        /*0074*/ 	.word	0x00000000


	//----- nvinfo : EIATTR_MIN_STACK_SIZE
	.align		4
.L_19:
        /*0078*/ 	.byte	0x04, 0x12
        /*007a*/ 	.short	(.L_21 - .L_20)
	.align		4
.L_20:
        /*007c*/ 	.word	index@(_Z9reductionPiS_iS_)
        /*0080*/ 	.word	0x00000000


	//----- nvinfo : EIATTR_MIN_STACK_SIZE
	.align		4
.L_21:
        /*0084*/ 	.byte	0x04, 0x12
        /*0086*/ 	.short	(.L_23 - .L_22)
	.align		4
.L_22:
        /*0088*/ 	.word	index@(_Z5isingPiS_ifPji)
        /*008c*/ 	.word	0x00000000


	//----- nvinfo : EIATTR_MIN_STACK_SIZE
	.align		4
.L_23:
        /*0090*/ 	.byte	0x04, 0x12
        /*0092*/ 	.short	(.L_25 - .L_24)
	.align		4
.L_24:
        /*0094*/ 	.word	index@(_Z13prepare_spinsPiPj)
        /*0098*/ 	.word	0x00000000
.L_25:


//--------------------- .nv.compat                --------------------------
	.section	.nv.compat,"",@"SHT_CUDA_COMPAT_INFO"
	.align	4
        /*0000*/ 	.byte	0x02, 0x09, 0x00, 0x00, 0x02, 0x02, 0x01, 0x00, 0x02, 0x05, 0x05, 0x00, 0x03, 0x07, 0x01, 0x01
        /*0010*/ 	.byte	0x02, 0x03, 0x00, 0x00, 0x02, 0x06, 0x01, 0x00, 0x04, 0x0b, 0x08, 0x00, 0x01, 0x00, 0x00, 0x00
        /*0020*/ 	.byte	0x00, 0x00, 0x00, 0x00


//--------------------- .nv.info._Z4swapPii       --------------------------
	.section	.nv.info._Z4swapPii,"",@"SHT_CUDA_INFO"
	.sectionflags	@""
	.align	4


	//----- nvinfo : EIATTR_CUDA_API_VERSION
	.align		4
        /*0000*/ 	.byte	0x04, 0x37
        /*0002*/ 	.short	(.L_27 - .L_26)
.L_26:
        /*0004*/ 	.word	0x00000082


	//----- nvinfo : EIATTR_KPARAM_INFO
	.align		4
.L_27:
        /*0008*/ 	.byte	0x04, 0x17
        /*000a*/ 	.short	(.L_29 - .L_28)
.L_28:
        /*000c*/ 	.word	0x00000000
        /*0010*/ 	.short	0x0001
        /*0012*/ 	.short	0x0008
        /*0014*/ 	.byte	0x00, 0xf0, 0x11, 0x00


	//----- nvinfo : EIATTR_KPARAM_INFO
	.align		4
.L_29:
        /*0018*/ 	.byte	0x04, 0x17
        /*001a*/ 	.short	(.L_31 - .L_30)
.L_30:
        /*001c*/ 	.word	0x00000000
        /*0020*/ 	.short	0x0000
        /*0022*/ 	.short	0x0000
        /*0024*/ 	.byte	0x00, 0xf5, 0x21, 0x00


	//----- nvinfo : EIATTR_SPARSE_MMA_MASK
	.align		4
.L_31:
        /*0028*/ 	.byte	0x03, 0x50
        /*002a*/ 	.short	0x0000


	//----- nvinfo : EIATTR_MAXREG_COUNT
	.align		4
        /*002c*/ 	.byte	0x03, 0x1b
        /*002e*/ 	.short	0x00ff


	//----- nvinfo : EIATTR_MERCURY_ISA_VERSION
	.align		4
        /*0030*/ 	.byte	0x03, 0x5f
        /*0032*/ 	.short	0x0101


	//----- nvinfo : EIATTR_VRC_CTA_INIT_COUNT
	.align		4
        /*0034*/ 	.byte	0x02, 0x4a
	.zero		1
	.zero		1


	//----- nvinfo : EIATTR_EXIT_INSTR_OFFSETS
	.align		4
        /*0038*/ 	.byte	0x04, 0x1c
        /*003a*/ 	.short	(.L_33 - .L_32)


	//   ....[0]....
.L_32:
        /*003c*/ 	.word	0x00000140


	//----- nvinfo : EIATTR_CBANK_PARAM_SIZE
	.align		4
.L_33:
        /*0040*/ 	.byte	0x03, 0x19
        /*0042*/ 	.short	0x000c


	//----- nvinfo : EIATTR_PARAM_CBANK
	.align		4
        /*0044*/ 	.byte	0x04, 0x0a
        /*0046*/ 	.short	(.L_35 - .L_34)
	.align		4
.L_34:
        /*0048*/ 	.word	index@(.nv.constant0._Z4swapPii)
        /*004c*/ 	.short	0x0380
        /*004e*/ 	.short	0x000c


	//----- nvinfo : EIATTR_SW_WAR
	.align		4
.L_35:
        /*0050*/ 	.byte	0x04, 0x36
        /*0052*/ 	.short	(.L_37 - .L_36)
.L_36:
        /*0054*/ 	.word	0x00000008
.L_37:


//--------------------- .nv.info._Z9reductionPiS_iS_ --------------------------
	.section	.nv.info._Z9reductionPiS_iS_,"",@"SHT_CUDA_INFO"
	.sectionflags	@""
	.align	4


	//----- nvinfo : EIATTR_CUDA_API_VERSION
	.align		4
        /*0000*/ 	.byte	0x04, 0x37
        /*0002*/ 	.short	(.L_39 - .L_38)
.L_38:
        /*0004*/ 	.word	0x00000082


	//----- nvinfo : EIATTR_KPARAM_INFO
	.align		4
.L_39:
        /*0008*/ 	.byte	0x04, 0x17
        /*000a*/ 	.short	(.L_41 - .L_40)
.L_40:
        /*000c*/ 	.word	0x00000000
        /*0010*/ 	.short	0x0003
        /*0012*/ 	.short	0x0018
        /*0014*/ 	.byte	0x00, 0xf5, 0x21, 0x00


	//----- nvinfo : EIATTR_KPARAM_INFO
	.align		4
.L_41:
        /*0018*/ 	.byte	0x04, 0x17
        /*001a*/ 	.short	(.L_43 - .L_42)
.L_42:
        /*001c*/ 	.word	0x00000000
        /*0020*/ 	.short	0x0002
        /*0022*/ 	.short	0x0010
        /*0024*/ 	.byte	0x00, 0xf0, 0x11, 0x00


	//----- nvinfo : EIATTR_KPARAM_INFO
	.align		4
.L_43:
        /*0028*/ 	.byte	0x04, 0x17
        /*002a*/ 	.short	(.L_45 - .L_44)
.L_44:
        /*002c*/ 	.word	0x00000000
        /*0030*/ 	.short	0x0001
        /*0032*/ 	.short	0x0008
        /*0034*/ 	.byte	0x00, 0xf5, 0x21, 0x00


	//----- nvinfo : EIATTR_KPARAM_INFO
	.align		4
.L_45:
        /*0038*/ 	.byte	0x04, 0x17
        /*003a*/ 	.short	(.L_47 - .L_46)
.L_46:
        /*003c*/ 	.word	0x00000000
        /*0040*/ 	.short	0x0000
        /*0042*/ 	.short	0x0000
        /*0044*/ 	.byte	0x00, 0xf5, 0x21, 0x00


	//----- nvinfo : EIATTR_SPARSE_MMA_MASK
	.align		4
.L_47:
        /*0048*/ 	.byte	0x03, 0x50
        /*004a*/ 	.short	0x0000


	//----- nvinfo : EIATTR_MAXREG_COUNT
	.align		4
        /*004c*/ 	.byte	0x03, 0x1b
        /*004e*/ 	.short	0x00ff


	//----- nvinfo : EIATTR_NUM_BARRIERS
	.align		4
        /*0050*/ 	.byte	0x02, 0x4c
        /*0052*/ 	.byte	0x01
	.zero		1


	//----- nvinfo : EIATTR_MERCURY_ISA_VERSION
	.align		4
        /*0054*/ 	.byte	0x03, 0x5f
        /*0056*/ 	.short	0x0101


	//----- nvinfo : EIATTR_VRC_CTA_INIT_COUNT
	.align		4
        /*0058*/ 	.byte	0x02, 0x4a
	.zero		1
	.zero		1


	//----- nvinfo : EIATTR_EXIT_INSTR_OFFSETS
	.align		4
        /*005c*/ 	.byte	0x04, 0x1c
        /*005e*/ 	.short	(.L_49 - .L_48)


	//   ....[0]....
.L_48:
        /*0060*/ 	.word	0x00000730


	//   ....[1]....
        /*0064*/ 	.word	0x000007b0


	//----- nvinfo : EIATTR_CRS_STACK_SIZE
	.align		4
.L_49:
        /*0068*/ 	.byte	0x04, 0x1e
        /*006a*/ 	.short	(.L_51 - .L_50)
.L_50:
        /*006c*/ 	.word	0x00000000


	//----- nvinfo : EIATTR_CBANK_PARAM_SIZE
	.align		4
.L_51:
        /*0070*/ 	.byte	0x03, 0x19
        /*0072*/ 	.short	0x0020


	//----- nvinfo : EIATTR_PARAM_CBANK
	.align		4
        /*0074*/ 	.byte	0x04, 0x0a
        /*0076*/ 	.short	(.L_53 - .L_52)
	.align		4
.L_52:
        /*0078*/ 	.word	index@(.nv.constant0._Z9reductionPiS_iS_)
        /*007c*/ 	.short	0x0380
        /*007e*/ 	.short	0x0020


	//----- nvinfo : EIATTR_SW_WAR
	.align		4
.L_53:
        /*0080*/ 	.byte	0x04, 0x36
        /*0082*/ 	.short	(.L_55 - .L_54)
.L_54:
        /*0084*/ 	.word	0x00000008
.L_55:


//--------------------- .nv.info._Z5isingPiS_ifPji --------------------------
	.section	.nv.info._Z5isingPiS_ifPji,"",@"SHT_CUDA_INFO"
	.sectionflags	@""
	.align	4


	//----- nvinfo : EIATTR_CUDA_API_VERSION
	.align		4
        /*0000*/ 	.byte	0x04, 0x37
        /*0002*/ 	.short	(.L_57 - .L_56)
.L_56:
        /*0004*/ 	.word	0x00000082


	//----- nvinfo : EIATTR_KPARAM_INFO
	.align		4
.L_57:
        /*0008*/ 	.byte	0x04, 0x17
        /*000a*/ 	.short	(.L_59 - .L_58)
.L_58:
        /*000c*/ 	.word	0x00000000
        /*0010*/ 	.short	0x0005
        /*0012*/ 	.short	0x0020
        /*0014*/ 	.byte	0x00, 0xf0, 0x11, 0x00


	//----- nvinfo : EIATTR_KPARAM_INFO
	.align		4
.L_59:
        /*0018*/ 	.byte	0x04, 0x17
        /*001a*/ 	.short	(.L_61 - .L_60)
.L_60:
        /*001c*/ 	.word	0x00000000
        /*0020*/ 	.short	0x0004
        /*0022*/ 	.short	0x0018
        /*0024*/ 	.byte	0x00, 0xf5, 0x21, 0x00


	//----- nvinfo : EIATTR_KPARAM_INFO
	.align		4
.L_61:
        /*0028*/ 	.byte	0x04, 0x17
        /*002a*/ 	.short	(.L_63 - .L_62)
.L_62:
        /*002c*/ 	.word	0x00000000
        /*0030*/ 	.short	0x0003
        /*0032*/ 	.short	0x0014
        /*0034*/ 	.byte	0x00, 0xf0, 0x11, 0x00


	//----- nvinfo : EIATTR_KPARAM_INFO
	.align		4
.L_63:
        /*0038*/ 	.byte	0x04, 0x17
        /*003a*/ 	.short	(.L_65 - .L_64)
.L_64:
        /*003c*/ 	.word	0x00000000
        /*0040*/ 	.short	0x0002
        /*0042*/ 	.short	0x0010
        /*0044*/ 	.byte	0x00, 0xf0, 0x11, 0x00


	//----- nvinfo : EIATTR_KPARAM_INFO
	.align		4
.L_65:
        /*0048*/ 	.byte	0x04, 0x17
        /*004a*/ 	.short	(.L_67 - .L_66)
.L_66:
        /*004c*/ 	.word	0x00000000
        /*0050*/ 	.short	0x0001
        /*0052*/ 	.short	0x0008
        /*0054*/ 	.byte	0x00, 0xf5, 0x21, 0x00


	//----- nvinfo : EIATTR_KPARAM_INFO
	.align		4
.L_67:
        /*0058*/ 	.byte	0x04, 0x17
        /*005a*/ 	.short	(.L_69 - .L_68)
.L_68:
        /*005c*/ 	.word	0x00000000
        /*0060*/ 	.short	0x0000
        /*0062*/ 	.short	0x0000
        /*0064*/ 	.byte	0x00, 0xf5, 0x21, 0x00


	//----- nvinfo : EIATTR_SPARSE_MMA_MASK
	.align		4
.L_69:
        /*0068*/ 	.byte	0x03, 0x50
        /*006a*/ 	.short	0x0000


	//----- nvinfo : EIATTR_MAXREG_COUNT
	.align		4
        /*006c*/ 	.byte	0x03, 0x1b
        /*006e*/ 	.short	0x00ff


	//----- nvinfo : EIATTR_MERCURY_ISA_VERSION
	.align		4
        /*0070*/ 	.byte	0x03, 0x5f
        /*0072*/ 	.short	0x0101


	//----- nvinfo : EIATTR_VRC_CTA_INIT_COUNT
	.align		4
        /*0074*/ 	.byte	0x02, 0x4a
	.zero		1
	.zero		1


	//----- nvinfo : EIATTR_EXIT_INSTR_OFFSETS
	.align		4
        /*0078*/ 	.byte	0x04, 0x1c
        /*007a*/ 	.short	(.L_71 - .L_70)


	//   ....[0]....
.L_70:
        /*007c*/ 	.word	0x00000700


	//   ....[1]....
        /*0080*/ 	.word	0x00000ed0


	//   ....[2]....
        /*0084*/ 	.word	0x00000f10


	//----- nvinfo : EIATTR_CRS_STACK_SIZE
	.align		4
.L_71:
        /*0088*/ 	.byte	0x04, 0x1e
        /*008a*/ 	.short	(.L_73 - .L_72)
.L_72:
        /*008c*/ 	.word	0x00000000


	//----- nvinfo : EIATTR_CBANK_PARAM_SIZE
	.align		4
.L_73:
        /*0090*/ 	.byte	0x03, 0x19
        /*0092*/ 	.short	0x0024


	//----- nvinfo : EIATTR_PARAM_CBANK
	.align		4
        /*0094*/ 	.byte	0x04, 0x0a
        /*0096*/ 	.short	(.L_75 - .L_74)
	.align		4
.L_74:
        /*0098*/ 	.word	index@(.nv.constant0._Z5isingPiS_ifPji)
        /*009c*/ 	.short	0x0380
        /*009e*/ 	.short	0x0024


	//----- nvinfo : EIATTR_SW_WAR
	.align		4
.L_75:
        /*00a0*/ 	.byte	0x04, 0x36
        /*00a2*/ 	.short	(.L_77 - .L_76)
.L_76:
        /*00a4*/ 	.word	0x00000008
.L_77:


//--------------------- .nv.info._Z13prepare_spinsPiPj --------------------------
	.section	.nv.info._Z13prepare_spinsPiPj,"",@"SHT_CUDA_INFO"
	.sectionflags	@""
	.align	4


	//----- nvinfo : EIATTR_CUDA_API_VERSION
	.align		4
        /*0000*/ 	.byte	0x04, 0x37
        /*0002*/ 	.short	(.L_79 - .L_78)
.L_78:
        /*0004*/ 	.word	0x00000082


	//----- nvinfo : EIATTR_KPARAM_INFO
	.align		4
.L_79:
        /*0008*/ 	.byte	0x04, 0x17
        /*000a*/ 	.short	(.L_81 - .L_80)
.L_80:
        /*000c*/ 	.word	0x00000000
        /*0010*/ 	.short	0x0001
        /*0012*/ 	.short	0x0008
        /*0014*/ 	.byte	0x00, 0xf5, 0x21, 0x00


	//----- nvinfo : EIATTR_KPARAM_INFO
	.align		4
.L_81:
        /*0018*/ 	.byte	0x04, 0x17
        /*001a*/ 	.short	(.L_83 - .L_82)
.L_82:
        /*001c*/ 	.word	0x00000000
        /*0020*/ 	.short	0x0000
        /*0022*/ 	.short	0x0000
        /*0024*/ 	.byte	0x00, 0xf5, 0x21, 0x00


	//----- nvinfo : EIATTR_SPARSE_MMA_MASK
	.align		4
.L_83:
        /*0028*/ 	.byte	0x03, 0x50
        /*002a*/ 	.short	0x0000


	//----- nvinfo : EIATTR_MAXREG_COUNT
	.align		4
        /*002c*/ 	.byte	0x03, 0x1b
        /*002e*/ 	.short	0x00ff


	//----- nvinfo : EIATTR_MERCURY_ISA_VERSION
	.align		4
        /*0030*/ 	.byte	0x03, 0x5f
        /*0032*/ 	.short	0x0101


	//----- nvinfo : EIATTR_VRC_CTA_INIT_COUNT
	.align		4
        /*0034*/ 	.byte	0x02, 0x4a
	.zero		1
	.zero		1


	//----- nvinfo : EIATTR_EXIT_INSTR_OFFSETS
	.align		4
        /*0038*/ 	.byte	0x04, 0x1c
        /*003a*/ 	.short	(.L_85 - .L_84)


	//   ....[0]....
.L_84:
        /*003c*/ 	.word	0x000007d0


	//----- nvinfo : EIATTR_CBANK_PARAM_SIZE
	.align		4
.L_85:
        /*0040*/ 	.byte	0x03, 0x19
        /*0042*/ 	.short	0x0010


	//----- nvinfo : EIATTR_PARAM_CBANK
	.align		4
        /*0044*/ 	.byte	0x04, 0x0a
        /*0046*/ 	.short	(.L_87 - .L_86)
	.align		4
.L_86:
        /*0048*/ 	.word	index@(.nv.constant0._Z13prepare_spinsPiPj)
        /*004c*/ 	.short	0x0380
        /*004e*/ 	.short	0x0010


	//----- nvinfo : EIATTR_SW_WAR
	.align		4
.L_87:
        /*0050*/ 	.byte	0x04, 0x36
        /*0052*/ 	.short	(.L_89 - .L_88)
.L_88:
        /*0054*/ 	.word	0x00000008
.L_89:


//--------------------- .nv.callgraph             --------------------------
	.section	.nv.callgraph,"",@"SHT_CUDA_CALLGRAPH"
	.align	4
	.sectionentsize	8
	.align		4
        /*0000*/ 	.word	0x00000000
	.align		4
        /*0004*/ 	.word	0xffffffff
	.align		4
        /*0008*/ 	.word	0x00000000
	.align		4
        /*000c*/ 	.word	0xfffffffe
	.align		4
        /*0010*/ 	.word	0x00000000
	.align		4
        /*0014*/ 	.word	0xfffffffd
	.align		4
        /*0018*/ 	.word	0x00000000
	.align		4
        /*001c*/ 	.word	0xfffffffc


//--------------------- .text._Z4swapPii          --------------------------
	.section	.text._Z4swapPii,"ax",@progbits
	.align	128
        .global         _Z4swapPii
        .type           _Z4swapPii,@function
        .size           _Z4swapPii,(.L_x_43 - _Z4swapPii)
        .other          _Z4swapPii,@"STO_CUDA_ENTRY STV_DEFAULT"
_Z4swapPii:
.text._Z4swapPii:
[----:B------:R-:W-:Y:S08]  /*0000*/  LDC R1, c[0x0][0x37c] ;  /* 0x0000df00ff017b82 */ /* 0x000ff00000000800 */
[----:B------:R-:W-:Y:S01]  /*0010*/  S2UR UR4, SR_CTAID.X ;  /* 0x00000000000479c3 */ /* 0x000fe20000002500 */
[----:B------:R-:W0:Y:S01]  /*0020*/  S2R R5, SR_TID.Y ;  /* 0x0000000000057919 */ /* 0x000e220000002200 */
[----:B------:R-:W1:Y:S01]  /*0030*/  LDCU UR6, c[0x0][0x370] ;  /* 0x00006e00ff0677ac */ /* 0x000e620008000800 */
[----:B------:R-:W2:Y:S01]  /*0040*/  S2R R7, SR_TID.X ;  /* 0x0000000000077919 */ /* 0x000ea20000002100 */
[----:B------:R-:W2:Y:S04]  /*0050*/  LDCU UR7, c[0x0][0x360] ;  /* 0x00006c00ff0777ac */ /* 0x000ea80008000800 */
[----:B------:R-:W1:Y:S08]  /*0060*/  S2UR UR5, SR_CTAID.Y ;  /* 0x00000000000579c3 */ /* 0x000e700000002600 */
[----:B------:R-:W0:Y:S08]  /*0070*/  LDC R0, c[0x0][0x364] ;  /* 0x0000d900ff007b82 */ /* 0x000e300000000800 */
[----:B------:R-:W3:Y:S08]  /*0080*/  LDC R9, c[0x0][0x388] ;  /* 0x0000e200ff097b82 */ /* 0x000ef00000000800 */
[----:B------:R-:W4:Y:S01]  /*0090*/  LDC.64 R2, c[0x0][0x380] ;  /* 0x0000e000ff027b82 */ /* 0x000f220000000a00 */
[----:B-1----:R-:W-:-:S06]  /*00a0*/  UIMAD UR4, UR5, UR6, UR4 ;  /* 0x00000006050472a4 */ /* 0x002fcc000f8e0204 */
[----:B0-----:R-:W-:-:S05]  /*00b0*/  IMAD R0, R0, UR4, R5 ;  /* 0x0000000400007c24 */ /* 0x001fca000f8e0205 */
[----:B------:R-:W0:Y:S01]  /*00c0*/  LDCU.64 UR4, c[0x0][0x358] ;  /* 0x00006b00ff0477ac */ /* 0x000e220008000a00 */
[----:B--2---:R-:W-:-:S05]  /*00d0*/  IMAD R0, R0, UR7, R7 ;  /* 0x0000000700007c24 */ /* 0x004fca000f8e0207 */
[----:B---3--:R-:W-:-:S05]  /*00e0*/  LEA R5, R9, R0, 0x14 ;  /* 0x0000000009057211 */ /* 0x008fca00078ea0ff */
[----:B----4-:R-:W-:-:S05]  /*00f0*/  IMAD.WIDE R2, R5, 0x4, R2 ;  /* 0x0000000405027825 */ /* 0x010fca00078e0202 */
[----:B0-----:R-:W2:Y:S04]  /*0100*/  LDG.E R7, desc[UR4][R2.64+0x400000] ;  /* 0x4000000402077981 */ /* 0x001ea8000c1e1900 */
[----:B------:R-:W3:Y:S04]  /*0110*/  LDG.E R5, desc[UR4][R2.64] ;  /* 0x0000000402057981 */ /* 0x000ee8000c1e1900 */
[----:B--2---:R-:W-:Y:S04]  /*0120*/  STG.E desc[UR4][R2.64], R7 ;  /* 0x0000000702007986 */ /* 0x004fe8000c101904 */
[----:B---3--:R-:W-:Y:S01]  /*0130*/  STG.E desc[UR4][R2.64+0x400000], R5 ;  /* 0x4000000502007986 */ /* 0x008fe2000c101904 */
[----:B------:R-:W-:Y:S05]  /*0140*/  EXIT ;  /* 0x000000000000794d */ /* 0x000fea0003800000 */
.L_x_0:
[----:B------:R-:W-:-:S00]  /*0150*/  BRA `(.L_x_0) ;  /* 0xfffffffc00fc7947 */ /* 0x000fc0000383ffff */
[----:B------:R-:W-:-:S00]  /*0160*/  NOP ;  /* 0x0000000000007918 */ /* 0x000fc00000000000 */
        /* <DEDUP_REMOVED lines=9> */
.L_x_43:


//--------------------- .text._Z9reductionPiS_iS_ --------------------------
	.section	.text._Z9reductionPiS_iS_,"ax",@progbits
	.align	128
        .global         _Z9reductionPiS_iS_
        .type           _Z9reductionPiS_iS_,@function
        .size           _Z9reductionPiS_iS_,(.L_x_44 - _Z9reductionPiS_iS_)
        .other          _Z9reductionPiS_iS_,@"STO_CUDA_ENTRY STV_DEFAULT"
_Z9reductionPiS_iS_:
.text._Z9reductionPiS_iS_:
[----:B------:R-:W-:Y:S01]  /*0000*/  LDC R1, c[0x0][0x37c] ;  /* 0x0000df00ff017b82 */ /* 0x000fe20000000800 */
[----:B------:R-:W0:Y:S07]  /*0010*/  S2R R0, SR_CTAID.Y ;  /* 0x0000000000007919 */ /* 0x000e2e0000002600 */
[----:B------:R-:W0:Y:S01]  /*0020*/  S2UR UR5, SR_CTAID.X ;  /* 0x00000000000579c3 */ /* 0x000e220000002500 */
[----:B------:R-:W1:Y:S01]  /*0030*/  S2R R9, SR_TID.Y ;  /* 0x0000000000097919 */ /* 0x000e620000002200 */
[----:B------:R-:W1:Y:S06]  /*0040*/  S2R R6, SR_TID.X ;  /* 0x0000000000067919 */ /* 0x000e6c0000002100 */
[----:B------:R-:W0:Y:S01]  /*0050*/  LDC R7, c[0x0][0x370] ;  /* 0x0000dc00ff077b82 */ /* 0x000e220000000800 */
[----:B------:R-:W2:Y:S01]  /*0060*/  LDCU UR6, c[0x0][0x360] ;  /* 0x00006c00ff0677ac */ /* 0x000ea20008000800 */
[----:B------:R-:W2:Y:S06]  /*0070*/  LDCU UR4, c[0x0][0x364] ;  /* 0x00006c80ff0477ac */ /* 0x000eac0008000800 */
[----:B------:R-:W3:Y:S08]  /*0080*/  LDC R11, c[0x0][0x390] ;  /* 0x0000e400ff0b7b82 */ /* 0x000ef00000000800 */
[----:B------:R-:W4:Y:S01]  /*0090*/  LDC.64 R4, c[0x0][0x380] ;  /* 0x0000e000ff047b82 */ /* 0x000f220000000a00 */
[----:B--2---:R-:W-:-:S07]  /*00a0*/  UIMAD UR4, UR6, UR4, URZ ;  /* 0x00000004060472a4 */ /* 0x004fce000f8e02ff */
[----:B------:R-:W2:Y:S01]  /*00b0*/  LDC.64 R2, c[0x0][0x388] ;  /* 0x0000e200ff027b82 */ /* 0x000ea20000000a00 */
[----:B0-----:R-:W-:Y:S02]  /*00c0*/  IMAD R0, R0, R7, UR5 ;  /* 0x0000000500007e24 */ /* 0x001fe4000f8e0207 */
[----:B-1----:R-:W-:Y:S01]  /*00d0*/  IMAD R9, R9, UR6, R6 ;  /* 0x0000000609097c24 */ /* 0x002fe2000f8e0206 */
[----:B------:R-:W0:Y:S03]  /*00e0*/  LDCU.64 UR6, c[0x0][0x358] ;  /* 0x00006b00ff0677ac */ /* 0x000e260008000a00 */
[----:B------:R-:W-:-:S04]  /*00f0*/  IMAD R8, R0, UR4, R9 ;  /* 0x0000000400087c24 */ /* 0x000fc8000f8e0209 */
[----:B---3--:R-:W-:Y:S01]  /*0100*/  IMAD R7, R11, 0x100000, R8 ;  /* 0x001000000b077824 */ /* 0x008fe200078e0208 */
[C---:B------:R-:W-:Y:S01]  /*0110*/  LOP3.LUT P0, R16, R8.reuse, 0x3ff, RZ, 0xc0, !PT ;  /* 0x000003ff08107812 */ /* 0x040fe2000780c0ff */
[C---:B------:R-:W-:Y:S02]  /*0120*/  IMAD R15, R8.reuse, 0x9, RZ ;  /* 0x00000009080f7824 */ /* 0x040fe400078e02ff */
[----:B----4-:R-:W-:Y:S01]  /*0130*/  IMAD.WIDE R4, R7, 0x4, R4 ;  /* 0x0000000407047825 */ /* 0x010fe200078e0204 */
[----:B------:R-:W-:-:S03]  /*0140*/  ISETP.LT.OR P0, PT, R8, 0x400, !P0 ;  /* 0x000004000800780c */ /* 0x000fc60004701670 */
[----:B--2---:R-:W-:Y:S01]  /*0150*/  IMAD.WIDE.U32 R6, R15, 0x4, R2 ;  /* 0x000000040f067825 */ /* 0x004fe200078e0002 */
[----:B0-----:R0:W5:Y:S09]  /*0160*/  LDG.E R10, desc[UR6][R4.64] ;  /* 0x00000006040a7981 */ /* 0x001172000c1e1900 */
[----:B------:R-:W2:Y:S04]  /*0170*/  @!P0 LDG.E R13, desc[UR6][R4.64+-0x1004] ;  /* 0xffeffc06040d8981 */ /* 0x000ea8000c1e1900 */
[----:B------:R-:W2:Y:S01]  /*0180*/  @!P0 LDG.E R12, desc[UR6][R6.64] ;  /* 0x00000006060c8981 */ /* 0x000ea2000c1e1900 */
[----:B------:R-:W-:Y:S01]  /*0190*/  BSSY.RECONVERGENT B1, `(.L_x_1) ;  /* 0x000000d000017945 */ /* 0x000fe20003800200 */
[----:B------:R-:W-:-:S03]  /*01a0*/  IMAD.U32 R11, RZ, RZ, UR4 ;  /* 0x00000004ff0b7e24 */ /* 0x000fc6000f8e00ff */
[----:B------:R-:W-:Y:S01]  /*01b0*/  BSSY.RELIABLE B0, `(.L_x_2) ;  /* 0x0000007000007945 */ /* 0x000fe20003800100 */
[----:B--2---:R-:W-:-:S03]  /*01c0*/  @!P0 IMAD R12, R12, R13, RZ ;  /* 0x0000000d0c0c8224 */ /* 0x004fc600078e02ff */
[----:B0-----:R-:W-:Y:S05]  /*01d0*/  @!P0 BRA `(.L_x_3) ;  /* 0x0000000000108947 */ /* 0x001fea0003800000 */
[----:B------:R-:W-:Y:S02]  /*01e0*/  ISETP.GE.AND P0, PT, R8, 0x400, PT ;  /* 0x000004000800780c */ /* 0x000fe40003f06270 */
[----:B------:R-:W-:-:S11]  /*01f0*/  CS2R R12, SRZ ;  /* 0x00000000000c7805 */ /* 0x000fd6000001ff00 */
[----:B------:R-:W-:Y:S05]  /*0200*/  @!P0 BREAK.RELIABLE B0 ;  /* 0x0000000000008942 */ /* 0x000fea0003800100 */
[----:B------:R-:W-:Y:S05]  /*0210*/  @!P0 BRA `(.L_x_4) ;  /* 0x0000000000108947 */ /* 0x000fea0003800000 */
.L_x_3:
[----:B------:R-:W-:Y:S05]  /*0220*/  BSYNC.RELIABLE B0 ;  /* 0x0000000000007941 */ /* 0x000fea0003800100 */
.L_x_2:
[----:B------:R-:W2:Y:S04]  /*0230*/  LDG.E R13, desc[UR6][R6.64+0x4] ;  /* 0x00000406060d7981 */ /* 0x000ea8000c1e1900 */
[----:B------:R-:W2:Y:S02]  /*0240*/  LDG.E R14, desc[UR6][R4.64+-0x1000] ;  /* 0xfff00006040e7981 */ /* 0x000ea4000c1e1900 */
[----:B--2---:R-:W-:-:S07]  /*0250*/  IMAD R13, R13, R14, RZ ;  /* 0x0000000e0d0d7224 */ /* 0x004fce00078e02ff */
.L_x_4:
[----:B------:R-:W-:Y:S05]  /*0260*/  BSYNC.RECONVERGENT B1 ;  /* 0x0000000000017941 */ /* 0x000fea0003800200 */
.L_x_1:
[----:B------:R-:W-:Y:S05]  /*0270*/  WARPSYNC.ALL ;  /* 0x0000000000007948 */ /* 0x000fea0003800000 */
[----:B------:R-:W-:-:S04]  /*0280*/  ISETP.NE.AND P0, PT, R16, 0x3ff, PT ;  /* 0x000003ff1000780c */ /* 0x000fc80003f05270 */
[----:B------:R-:W-:-:S13]  /*0290*/  ISETP.LT.OR P2, PT, R8, 0x400, !P0 ;  /* 0x000004000800780c */ /* 0x000fda0004741670 */
[----:B------:R-:W2:Y:S04]  /*02a0*/  @!P2 LDG.E R6, desc[UR6][R6.64+0x8] ;  /* 0x000008060606a981 */ /* 0x000ea8000c1e1900 */
[----:B------:R-:W2:Y:S01]  /*02b0*/  @!P2 LDG.E R17, desc[UR6][R4.64+-0xffc] ;  /* 0xfff004060411a981 */ /* 0x000ea2000c1e1900 */
[----:B------:R-:W-:Y:S01]  /*02c0*/  ISETP.NE.AND P1, PT, R16, RZ, PT ;  /* 0x000000ff1000720c */ /* 0x000fe20003f25270 */
[----:B------:R-:W-:Y:S01]  /*02d0*/  HFMA2 R14, -RZ, RZ, 0, 0 ;  /* 0x00000000ff0e7431 */ /* 0x000fe200000001ff */
[----:B------:R-:W-:Y:S04]  /*02e0*/  BSSY.RECONVERGENT B2, `(.L_x_5) ;  /* 0x0000010000027945 */ /* 0x000fe80003800200 */
[----:B------:R-:W-:Y:S01]  /*02f0*/  BSSY.RELIABLE B1, `(.L_x_6) ;  /* 0x000000b000017945 */ /* 0x000fe20003800100 */
[----:B------:R-:W-:-:S04]  /*0300*/  IMAD.WIDE R2, R15, 0x4, R2 ;  /* 0x000000040f027825 */ /* 0x000fc800078e0202 */
[----:B------:R-:W-:Y:S02]  /*0310*/  IMAD.MOV.U32 R15, RZ, RZ, RZ ;  /* 0x000000ffff0f7224 */ /* 0x000fe400078e00ff */
[----:B--2---:R-:W-:Y:S01]  /*0320*/  @!P2 IMAD R14, R6, R17, RZ ;  /* 0x00000011060ea224 */ /* 0x004fe200078e02ff */
[----:B------:R-:W-:Y:S06]  /*0330*/  @!P1 BRA `(.L_x_7) ;  /* 0x0000000000189947 */ /* 0x000fec0003800000 */
[----:B------:R-:W2:Y:S04]  /*0340*/  LDG.E R15, desc[UR6][R2.64+0xc] ;  /* 0x00000c06020f7981 */ /* 0x000ea8000c1e1900 */
[----:B------:R-:W2:Y:S01]  /*0350*/  LDG.E R6, desc[UR6][R4.64+-0x4] ;  /* 0xfffffc0604067981 */ /* 0x000ea2000c1e1900 */
[----:B------:R-:W-:Y:S05]  /*0360*/  @!P0 BREAK.RELIABLE B1 ;  /* 0x0000000000018942 */ /* 0x000fea0003800100 */
[----:B------:R-:W-:Y:S01]  /*0370*/  MOV R16, RZ ;  /* 0x000000ff00107202 */ /* 0x000fe20000000f00 */
[----:B--2---:R-:W-:Y:S01]  /*0380*/  IMAD R15, R15, R6, RZ ;  /* 0x000000060f0f7224 */ /* 0x004fe200078e02ff */
[----:B------:R-:W-:Y:S06]  /*0390*/  @!P0 BRA `(.L_x_8) ;  /* 0x0000000000108947 */ /* 0x000fec0003800000 */
.L_x_7:
[----:B------:R-:W-:Y:S05]  /*03a0*/  BSYNC.RELIABLE B1 ;  /* 0x0000000000017941 */ /* 0x000fea0003800100 */
.L_x_6:
[----:B------:R-:W2:Y:S04]  /*03b0*/  LDG.E R16, desc[UR6][R2.64+0x10] ;  /* 0x0000100602107981 */ /* 0x000ea8000c1e1900 */
[----:B------:R-:W2:Y:S02]  /*03c0*/  LDG.E R7, desc[UR6][R4.64+0x4] ;  /* 0x0000040604077981 */ /* 0x000ea4000c1e1900 */
[----:B--2---:R-:W-:-:S07]  /*03d0*/  IMAD R16, R16, R7, RZ ;  /* 0x0000000710107224 */ /* 0x004fce00078e02ff */
.L_x_8:
[----:B------:R-:W-:Y:S05]  /*03e0*/  BSYNC.RECONVERGENT B2 ;  /* 0x0000000000027941 */ /* 0x000fea0003800200 */
.L_x_5:
[----:B------:R-:W-:Y:S05]  /*03f0*/  WARPSYNC.ALL ;  /* 0x0000000000007948 */ /* 0x000fea0003800000 */
[----:B------:R-:W-:Y:S01]  /*0400*/  ISETP.GT.OR P1, PT, R8, 0xffbff, !P1 ;  /* 0x000ffbff0800780c */ /* 0x000fe20004f24670 */
[----:B------:R-:W-:Y:S04]  /*0410*/  BSSY.RECONVERGENT B2, `(.L_x_9) ;  /* 0x0000015000027945 */ /* 0x000fe80003800200 */
[----:B------:R-:W-:Y:S08]  /*0420*/  BSSY.RELIABLE B3, `(.L_x_10) ;  /* 0x000000b000037945 */ /* 0x000ff00003800100 */
[----:B------:R-:W-:Y:S05]  /*0430*/  @P1 BRA `(.L_x_11) ;  /* 0x0000000000101947 */ /* 0x000fea0003800000 */
[----:B------:R-:W2:Y:S04]  /*0440*/  LDG.E R6, desc[UR6][R2.64+0x14] ;  /* 0x0000140602067981 */ /* 0x000ea8000c1e1900 */
[----:B------:R-:W2:Y:S02]  /*0450*/  LDG.E R7, desc[UR6][R4.64+0xffc] ;  /* 0x000ffc0604077981 */ /* 0x000ea4000c1e1900 */
[----:B--2---:R-:W-:Y:S01]  /*0460*/  IMAD R6, R6, R7, RZ ;  /* 0x0000000706067224 */ /* 0x004fe200078e02ff */
[----:B------:R-:W-:Y:S06]  /*0470*/  BRA `(.L_x_12) ;  /* 0x0000000000147947 */ /* 0x000fec0003800000 */
.L_x_11:
[----:B------:R-:W-:Y:S02]  /*0480*/  ISETP.GT.AND P1, PT, R8, 0xffbff, PT ;  /* 0x000ffbff0800780c */ /* 0x000fe40003f24270 */
[----:B------:R-:W-:Y:S01]  /*0490*/  CS2R R6, SRZ ;  /* 0x0000000000067805 */ /* 0x000fe2000001ff00 */
[----:B------:R-:W-:-:S10]  /*04a0*/  IMAD.MOV.U32 R17, RZ, RZ, RZ ;  /* 0x000000ffff117224 */ /* 0x000fd400078e00ff */
[----:B------:R-:W-:Y:S05]  /*04b0*/  @P1 BREAK.RELIABLE B3 ;  /* 0x0000000000031942 */ /* 0x000fea0003800100 */
[----:B------:R-:W-:Y:S05]  /*04c0*/  @P1 BRA `(.L_x_13) ;  /* 0x0000000000241947 */ /* 0x000fea0003800000 */
.L_x_12:
[----:B------:R-:W-:Y:S05]  /*04d0*/  BSYNC.RELIABLE B3 ;  /* 0x0000000000037941 */ /* 0x000fea0003800100 */
.L_x_10:
[----:B------:R-:W-:Y:S01]  /*04e0*/  ISETP.GT.OR P0, PT, R8, 0xffbff, !P0 ;  /* 0x000ffbff0800780c */ /* 0x000fe20004704670 */
[----:B------:R-:W2:Y:S04]  /*04f0*/  LDG.E R7, desc[UR6][R2.64+0x18] ;  /* 0x0000180602077981 */ /* 0x000ea8000c1e1900 */
[----:B------:R-:W2:Y:S08]  /*0500*/  LDG.E R8, desc[UR6][R4.64+0x1000] ;  /* 0x0010000604087981 */ /* 0x000eb0000c1e1900 */
[----:B------:R-:W3:Y:S04]  /*0510*/  @!P0 LDG.E R19, desc[UR6][R4.64+0x1004] ;  /* 0x0010040604138981 */ /* 0x000ee8000c1e1900 */
[----:B------:R-:W3:Y:S01]  /*0520*/  @!P0 LDG.E R18, desc[UR6][R2.64+0x1c] ;  /* 0x00001c0602128981 */ /* 0x000ee2000c1e1900 */
[----:B------:R-:W-:Y:S01]  /*0530*/  MOV R17, RZ ;  /* 0x000000ff00117202 */ /* 0x000fe20000000f00 */
[----:B--2---:R-:W-:-:S02]  /*0540*/  IMAD R7, R7, R8, RZ ;  /* 0x0000000807077224 */ /* 0x004fc400078e02ff */
[----:B---3--:R-:W-:-:S07]  /*0550*/  @!P0 IMAD R17, R18, R19, RZ ;  /* 0x0000001312118224 */ /* 0x008fce00078e02ff */
.L_x_13:
[----:B------:R-:W-:Y:S05]  /*0560*/  BSYNC.RECONVERGENT B2 ;  /* 0x0000000000027941 */ /* 0x000fea0003800200 */
.L_x_9:
[----:B------:R-:W-:Y:S05]  /*0570*/  WARPSYNC.ALL ;  /* 0x0000000000007948 */ /* 0x000fea0003800000 */
[----:B------:R0:W2:Y:S01]  /*0580*/  LDG.E R2, desc[UR6][R2.64+0x20] ;  /* 0x0000200602027981 */ /* 0x0000a2000c1e1900 */
[----:B------:R-:W1:Y:S01]  /*0590*/  S2UR UR5, SR_CgaCtaId ;  /* 0x00000000000579c3 */ /* 0x000e620000008800 */
[----:B------:R-:W-:Y:S01]  /*05a0*/  IADD3 R12, PT, PT, R14, R13, R12 ;  /* 0x0000000d0e0c7210 */ /* 0x000fe20007ffe00c */
[----:B------:R-:W-:Y:S01]  /*05b0*/  UMOV UR4, 0x400 ;  /* 0x0000040000047882 */ /* 0x000fe20000000000 */
[----:B------:R-:W-:Y:S02]  /*05c0*/  ISETP.GE.U32.AND P1, PT, R11, 0x2, PT ;  /* 0x000000020b00780c */ /* 0x000fe40003f26070 */
[----:B------:R-:W-:-:S02]  /*05d0*/  IADD3 R12, PT, PT, R16, R12, R15 ;  /* 0x0000000c100c7210 */ /* 0x000fc40007ffe00f */
[----:B------:R-:W-:Y:S02]  /*05e0*/  ISETP.NE.AND P0, PT, R9, RZ, PT ;  /* 0x000000ff0900720c */ /* 0x000fe40003f05270 */
[----:B------:R-:W-:-:S05]  /*05f0*/  IADD3 R6, PT, PT, R6, R12, R7 ;  /* 0x0000000c06067210 */ /* 0x000fca0007ffe007 */
[----:B------:R-:W-:Y:S01]  /*0600*/  IMAD.IADD R17, R6, 0x1, R17 ;  /* 0x0000000106117824 */ /* 0x000fe200078e0211 */
[----:B-1----:R-:W-:-:S06]  /*0610*/  ULEA UR4, UR5, UR4, 0x18 ;  /* 0x0000000405047291 */ /* 0x002fcc000f8ec0ff */
[----:B0-----:R-:W-:Y:S02]  /*0620*/  LEA R3, R9, UR4, 0x2 ;  /* 0x0000000409037c11 */ /* 0x001fe4000f8e10ff */
[----:B--2---:R-:W-:-:S05]  /*0630*/  LEA R17, R2, R17, 0x1 ;  /* 0x0000001102117211 */ /* 0x004fca00078e08ff */
[----:B-----5:R-:W-:-:S05]  /*0640*/  IMAD R10, R10, R17, RZ ;  /* 0x000000110a0a7224 */ /* 0x020fca00078e02ff */
[----:B------:R0:W-:Y:S01]  /*0650*/  STS [R3], R10 ;  /* 0x0000000a03007388 */ /* 0x0001e20000000800 */
[----:B------:R-:W-:Y:S06]  /*0660*/  BAR.SYNC.DEFER_BLOCKING 0x0 ;  /* 0x0000000000007b1d */ /* 0x000fec0000010000 */
[----:B------:R-:W-:Y:S05]  /*0670*/  @!P1 BRA `(.L_x_14) ;  /* 0x00000000002c9947 */ /* 0x000fea0003800000 */
.L_x_15:
[----:B------:R-:W-:-:S04]  /*0680*/  SHF.R.U32.HI R6, RZ, 0x1, R11 ;  /* 0x00000001ff067819 */ /* 0x000fc8000001160b */
[----:B------:R-:W-:-:S13]  /*0690*/  ISETP.GE.U32.AND P1, PT, R9, R6, PT ;  /* 0x000000060900720c */ /* 0x000fda0003f26070 */
[----:B------:R-:W-:Y:S01]  /*06a0*/  @!P1 IMAD R2, R6, 0x4, R3 ;  /* 0x0000000406029824 */ /* 0x000fe200078e0203 */
[----:B------:R-:W-:Y:S05]  /*06b0*/  @!P1 LDS R5, [R3] ;  /* 0x0000000003059984 */ /* 0x000fea0000000800 */
[----:B------:R-:W1:Y:S02]  /*06c0*/  @!P1 LDS R2, [R2] ;  /* 0x0000000002029984 */ /* 0x000e640000000800 */
[----:B-1----:R-:W-:-:S05]  /*06d0*/  @!P1 IADD3 R4, PT, PT, R2, R5, RZ ;  /* 0x0000000502049210 */ /* 0x002fca0007ffe0ff */
[----:B------:R1:W-:Y:S01]  /*06e0*/  @!P1 STS [R3], R4 ;  /* 0x0000000403009388 */ /* 0x0003e20000000800 */
[----:B------:R-:W-:Y:S01]  /*06f0*/  BAR.SYNC.DEFER_BLOCKING 0x0 ;  /* 0x0000000000007b1d */ /* 0x000fe20000010000 */
[----:B------:R-:W-:Y:S01]  /*0700*/  ISETP.GT.U32.AND P1, PT, R11, 0x3, PT ;  /* 0x000000030b00780c */ /* 0x000fe20003f24070 */
[----:B------:R-:W-:-:S12]  /*0710*/  IMAD.MOV.U32 R11, RZ, RZ, R6 ;  /* 0x000000ffff0b7224 */ /* 0x000fd800078e0006 */
[----:B-1----:R-:W-:Y:S05]  /*0720*/  @P1 BRA `(.L_x_15) ;  /* 0xfffffffc00d41947 */ /* 0x002fea000383ffff */
.L_x_14:
[----:B------:R-:W-:Y:S05]  /*0730*/  @P0 EXIT ;  /* 0x000000000000094d */ /* 0x000fea0003800000 */
[----:B------:R-:W1:Y:S01]  /*0740*/  S2UR UR5, SR_CgaCtaId ;  /* 0x00000000000579c3 */ /* 0x000e620000008800 */
[----:B------:R-:W-:-:S07]  /*0750*/  UMOV UR4, 0x400 ;  /* 0x0000040000047882 */ /* 0x000fce0000000000 */
[----:B0-----:R-:W0:Y:S01]  /*0760*/  LDC.64 R2, c[0x0][0x398] ;  /* 0x0000e600ff027b82 */ /* 0x001e220000000a00 */
[----:B-1----:R-:W-:Y:S01]  /*0770*/  ULEA UR4, UR5, UR4, 0x18 ;  /* 0x0000000405047291 */ /* 0x002fe2000f8ec0ff */
[----:B0-----:R-:W-:-:S08]  /*0780*/  IMAD.WIDE R2, R0, 0x4, R2 ;  /* 0x0000000400027825 */ /* 0x001fd000078e0202 */
[----:B------:R-:W0:Y:S04]  /*0790*/  LDS R5, [UR4] ;  /* 0x00000004ff057984 */ /* 0x000e280008000800 */
[----:B0-----:R-:W-:Y:S01]  /*07a0*/  STG.E desc[UR6][R2.64], R5 ;  /* 0x0000000502007986 */ /* 0x001fe2000c101906 */
[----:B------:R-:W-:Y:S05]  /*07b0*/  EXIT ;  /* 0x000000000000794d */ /* 0x000fea0003800000 */
.L_x_16:
        /* <DEDUP_REMOVED lines=12> */
.L_x_44:


//--------------------- .text._Z5isingPiS_ifPji   --------------------------
	.section	.text._Z5isingPiS_ifPji,"ax",@progbits
	.align	128
        .global         _Z5isingPiS_ifPji
        .type           _Z5isingPiS_ifPji,@function
        .size           _Z5isingPiS_ifPji,(.L_x_42 - _Z5isingPiS_ifPji)
        .other          _Z5isingPiS_ifPji,@"STO_CUDA_ENTRY STV_DEFAULT"
_Z5isingPiS_ifPji:
.text._Z5isingPiS_ifPji:
[----:B------:R-:W-:Y:S01]  /*0000*/  LDC R1, c[0x0][0x37c] ;  /* 0x0000df00ff017b82 */ /* 0x000fe20000000800 */
[----:B------:R-:W0:Y:S07]  /*0010*/  S2R R3, SR_TID.Y ;  /* 0x0000000000037919 */ /* 0x000e2e0000002200 */
[----:B------:R-:W-:Y:S01]  /*0020*/  S2UR UR4, SR_CTAID.X ;  /* 0x00000000000479c3 */ /* 0x000fe20000002500 */
[----:B------:R-:W1:Y:S01]  /*0030*/  LDCU UR6, c[0x0][0x370] ;  /* 0x00006e00ff0677ac */ /* 0x000e620008000800 */
[----:B------:R-:W2:Y:S01]  /*0040*/  S2R R5, SR_TID.X ;  /* 0x0000000000057919 */ /* 0x000ea20000002100 */
[----:B------:R-:W2:Y:S05]  /*0050*/  LDCU UR7, c[0x0][0x360] ;  /* 0x00006c00ff0777ac */ /* 0x000eaa0008000800 */
[----:B------:R-:W1:Y:S08]  /*0060*/  S2UR UR5, SR_CTAID.Y ;  /* 0x00000000000579c3 */ /* 0x000e700000002600 */
[----:B------:R-:W0:Y:S08]  /*0070*/  LDC R14, c[0x0][0x364] ;  /* 0x0000d900ff0e7b82 */ /* 0x000e300000000800 */
[----:B------:R-:W3:Y:S08]  /*0080*/  LDC R9, c[0x0][0x3a0] ;  /* 0x0000e800ff097b82 */ /* 0x000ef00000000800 */
[----:B------:R-:W4:Y:S01]  /*0090*/  LDC.64 R10, c[0x0][0x380] ;  /* 0x0000e000ff0a7b82 */ /* 0x000f220000000a00 */
[----:B-1----:R-:W-:-:S07]  /*00a0*/  UIMAD UR4, UR5, UR6, UR4 ;  /* 0x00000006050472a4 */ /* 0x002fce000f8e0204 */
[----:B------:R-:W1:Y:S01]  /*00b0*/  LDC.64 R6, c[0x0][0x388] ;  /* 0x0000e200ff067b82 */ /* 0x000e620000000a00 */
[----:B0-----:R-:W-:-:S03]  /*00c0*/  IMAD R14, R14, UR4, R3 ;  /* 0x000000040e0e7c24 */ /* 0x001fc6000f8e0203 */
[----:B------:R-:W0:Y:S01]  /*00d0*/  LDCU.64 UR4, c[0x0][0x358] ;  /* 0x00006b00ff0477ac */ /* 0x000e220008000a00 */
[----:B--2---:R-:W-:-:S03]  /*00e0*/  IMAD R14, R14, UR7, R5 ;  /* 0x000000070e0e7c24 */ /* 0x004fc6000f8e0205 */
[----:B------:R-:W2:Y:S01]  /*00f0*/  LDC R2, c[0x0][0x394] ;  /* 0x0000e500ff027b82 */ /* 0x000ea20000000800 */
[----:B---3--:R-:W-:Y:S01]  /*0100*/  IMAD R3, R9, 0x100000, R14 ;  /* 0x0010000009037824 */ /* 0x008fe200078e020e */
[C---:B------:R-:W-:Y:S01]  /*0110*/  LOP3.LUT P0, R12, R14.reuse, 0x3ff, RZ, 0xc0, !PT ;  /* 0x000003ff0e0c7812 */ /* 0x040fe2000780c0ff */
[----:B------:R-:W-:-:S03]  /*0120*/  IMAD R13, R14, 0x9, RZ ;  /* 0x000000090e0d7824 */ /* 0x000fc600078e02ff */
[----:B------:R-:W-:Y:S01]  /*0130*/  ISETP.LT.OR P0, PT, R14, 0x400, !P0 ;  /* 0x000004000e00780c */ /* 0x000fe20004701670 */
[----:B----4-:R-:W-:-:S05]  /*0140*/  IMAD.WIDE R10, R3, 0x4, R10 ;  /* 0x00000004030a7825 */ /* 0x010fca00078e020a */
[----:B0-----:R-:W3:Y:S01]  /*0150*/  LDG.E R0, desc[UR4][R10.64] ;  /* 0x000000040a007981 */ /* 0x001ee2000c1e1900 */
[----:B-1----:R-:W-:-:S06]  /*0160*/  IMAD.WIDE.U32 R8, R13, 0x4, R6 ;  /* 0x000000040d087825 */ /* 0x002fcc00078e0006 */
[----:B------:R-:W4:Y:S04]  /*0170*/  @!P0 LDG.E R5, desc[UR4][R10.64+-0x1004] ;  /* 0xffeffc040a058981 */ /* 0x000f28000c1e1900 */
[----:B------:R-:W4:Y:S01]  /*0180*/  @!P0 LDG.E R4, desc[UR4][R8.64] ;  /* 0x0000000408048981 */ /* 0x000f22000c1e1900 */
[----:B--2---:R-:W-:Y:S01]  /*0190*/  FMUL R2, R2, -2 ;  /* 0xc000000002027820 */ /* 0x004fe20000400000 */
[----:B------:R-:W-:Y:S04]  /*01a0*/  BSSY.RECONVERGENT B1, `(.L_x_17) ;  /* 0x000000f000017945 */ /* 0x000fe80003800200 */
[----:B------:R-:W-:Y:S01]  /*01b0*/  BSSY.RELIABLE B0, `(.L_x_18) ;  /* 0x000000a000007945 */ /* 0x000fe20003800100 */
[----:B---3--:R-:W-:-:S05]  /*01c0*/  I2FP.F32.S32 R3, R0 ;  /* 0x0000000000037245 */ /* 0x008fca0000201400 */
[----:B------:R-:W-:Y:S01]  /*01d0*/  FMUL R2, R2, R3 ;  /* 0x0000000302027220 */ /* 0x000fe20000400000 */
[----:B----4-:R-:W-:Y:S01]  /*01e0*/  @!P0 IMAD R0, R4, R5, RZ ;  /* 0x0000000504008224 */ /* 0x010fe200078e02ff */
[----:B------:R-:W-:Y:S06]  /*01f0*/  @!P0 BRA `(.L_x_19) ;  /* 0x0000000000148947 */ /* 0x000fec0003800000 */
[----:B------:R-:W-:Y:S01]  /*0200*/  ISETP.GE.AND P0, PT, R14, 0x400, PT ;  /* 0x000004000e00780c */ /* 0x000fe20003f06270 */
[----:B------:R-:W-:Y:S02]  /*0210*/  IMAD.MOV.U32 R0, RZ, RZ, RZ ;  /* 0x000000ffff007224 */ /* 0x000fe400078e00ff */
[----:B------:R-:W-:-:S10]  /*0220*/  IMAD.MOV.U32 R4, RZ, RZ, RZ ;  /* 0x000000ffff047224 */ /* 0x000fd400078e00ff */
[----:B------:R-:W-:Y:S05]  /*0230*/  @!P0 BREAK.RELIABLE B0 ;  /* 0x0000000000008942 */ /* 0x000fea0003800100 */
[----:B------:R-:W-:Y:S05]  /*0240*/  @!P0 BRA `(.L_x_20) ;  /* 0x0000000000108947 */ /* 0x000fea0003800000 */
.L_x_19:
[----:B------:R-:W-:Y:S05]  /*0250*/  BSYNC.RELIABLE B0 ;  /* 0x0000000000007941 */ /* 0x000fea0003800100 */
.L_x_18:
[----:B------:R-:W2:Y:S04]  /*0260*/  LDG.E R4, desc[UR4][R8.64+0x4] ;  /* 0x0000040408047981 */ /* 0x000ea8000c1e1900 */
[----:B------:R-:W2:Y:S02]  /*0270*/  LDG.E R3, desc[UR4][R10.64+-0x1000] ;  /* 0xfff000040a037981 */ /* 0x000ea4000c1e1900 */
[----:B--2---:R-:W-:-:S07]  /*0280*/  IMAD R4, R4, R3, RZ ;  /* 0x0000000304047224 */ /* 0x004fce00078e02ff */
.L_x_20:
[----:B------:R-:W-:Y:S05]  /*0290*/  BSYNC.RECONVERGENT B1 ;  /* 0x0000000000017941 */ /* 0x000fea0003800200 */
.L_x_17:
[----:B------:R-:W-:Y:S05]  /*02a0*/  WARPSYNC.ALL ;  /* 0x0000000000007948 */ /* 0x000fea0003800000 */
[----:B------:R-:W-:-:S04]  /*02b0*/  ISETP.NE.AND P0, PT, R12, 0x3ff, PT ;  /* 0x000003ff0c00780c */ /* 0x000fc80003f05270 */
[----:B------:R-:W-:-:S13]  /*02c0*/  ISETP.LT.OR P2, PT, R14, 0x400, !P0 ;  /* 0x000004000e00780c */ /* 0x000fda0004741670 */
[----:B------:R-:W2:Y:S04]  /*02d0*/  @!P2 LDG.E R8, desc[UR4][R8.64+0x8] ;  /* 0x000008040808a981 */ /* 0x000ea8000c1e1900 */
[----:B------:R-:W2:Y:S01]  /*02e0*/  @!P2 LDG.E R5, desc[UR4][R10.64+-0xffc] ;  /* 0xfff004040a05a981 */ /* 0x000ea2000c1e1900 */
[----:B------:R-:W-:Y:S01]  /*02f0*/  ISETP.NE.AND P1, PT, R12, RZ, PT ;  /* 0x000000ff0c00720c */ /* 0x000fe20003f25270 */
[----:B------:R-:W-:Y:S04]  /*0300*/  BSSY.RECONVERGENT B2, `(.L_x_21) ;  /* 0x0000011000027945 */ /* 0x000fe80003800200 */
[----:B------:R-:W-:Y:S01]  /*0310*/  BSSY.RELIABLE B1, `(.L_x_22) ;  /* 0x000000c000017945 */ /* 0x000fe20003800100 */
[----:B------:R-:W-:-:S02]  /*0320*/  IMAD.MOV.U32 R3, RZ, RZ, RZ ;  /* 0x000000ffff037224 */ /* 0x000fc400078e00ff */
[----:B------:R-:W-:-:S04]  /*0330*/  IMAD.WIDE R12, R13, 0x4, R6 ;  /* 0x000000040d0c7825 */ /* 0x000fc800078e0206 */
[----:B------:R-:W-:Y:S02]  /*0340*/  IMAD.MOV.U32 R22, RZ, RZ, RZ ;  /* 0x000000ffff167224 */ /* 0x000fe400078e00ff */
[----:B--2---:R-:W-:Y:S01]  /*0350*/  @!P2 IMAD R3, R8, R5, RZ ;  /* 0x000000050803a224 */ /* 0x004fe200078e02ff */
[----:B------:R-:W-:Y:S06]  /*0360*/  @!P1 BRA `(.L_x_23) ;  /* 0x0000000000189947 */ /* 0x000fec0003800000 */
[----:B------:R-:W2:Y:S04]  /*0370*/  LDG.E R22, desc[UR4][R12.64+0xc] ;  /* 0x00000c040c167981 */ /* 0x000ea8000c1e1900 */
[----:B------:R-:W2:Y:S01]  /*0380*/  LDG.E R5, desc[UR4][R10.64+-0x4] ;  /* 0xfffffc040a057981 */ /* 0x000ea2000c1e1900 */
[----:B------:R-:W-:Y:S05]  /*0390*/  @!P0 BREAK.RELIABLE B1 ;  /* 0x0000000000018942 */ /* 0x000fea0003800100 */
[----:B------:R-:W-:-:S02]  /*03a0*/  IMAD.MOV.U32 R9, RZ, RZ, RZ ;  /* 0x000000ffff097224 */ /* 0x000fc400078e00ff */
[----:B--2---:R-:W-:Y:S01]  /*03b0*/  IMAD R22, R22, R5, RZ ;  /* 0x0000000516167224 */ /* 0x004fe200078e02ff */
[----:B------:R-:W-:Y:S06]  /*03c0*/  @!P0 BRA `(.L_x_24) ;  /* 0x0000000000108947 */ /* 0x000fec0003800000 */
.L_x_23:
[----:B------:R-:W-:Y:S05]  /*03d0*/  BSYNC.RELIABLE B1 ;  /* 0x0000000000017941 */ /* 0x000fea0003800100 */
.L_x_22:
[----:B------:R-:W2:Y:S04]  /*03e0*/  LDG.E R9, desc[UR4][R12.64+0x10] ;  /* 0x000010040c097981 */ /* 0x000ea8000c1e1900 */
[----:B------:R-:W2:Y:S02]  /*03f0*/  LDG.E R6, desc[UR4][R10.64+0x4] ;  /* 0x000004040a067981 */ /* 0x000ea4000c1e1900 */
[----:B--2---:R-:W-:-:S07]  /*0400*/  IMAD R9, R9, R6, RZ ;  /* 0x0000000609097224 */ /* 0x004fce00078e02ff */
.L_x_24:
[----:B------:R-:W-:Y:S05]  /*0410*/  BSYNC.RECONVERGENT B2 ;  /* 0x0000000000027941 */ /* 0x000fea0003800200 */
.L_x_21:
        /* <DEDUP_REMOVED lines=9> */
.L_x_27:
[----:B------:R-:W-:Y:S01]  /*04b0*/  ISETP.GT.AND P1, PT, R14, 0xffbff, PT ;  /* 0x000ffbff0e00780c */ /* 0x000fe20003f24270 */
[----:B------:R-:W-:Y:S02]  /*04c0*/  IMAD.MOV.U32 R8, RZ, RZ, RZ ;  /* 0x000000ffff087224 */ /* 0x000fe400078e00ff */
[----:B------:R-:W-:Y:S02]  /*04d0*/  IMAD.MOV.U32 R5, RZ, RZ, RZ ;  /* 0x000000ffff057224 */ /* 0x000fe400078e00ff */
[----:B------:R-:W-:-:S08]  /*04e0*/  IMAD.MOV.U32 R7, RZ, RZ, RZ ;  /* 0x000000ffff077224 */ /* 0x000fd000078e00ff */
[----:B------:R-:W-:Y:S05]  /*04f0*/  @P1 BREAK.RELIABLE B2 ;  /* 0x0000000000021942 */ /* 0x000fea0003800100 */
[----:B------:R-:W-:Y:S05]  /*0500*/  @P1 BRA `(.L_x_29) ;  /* 0x0000000000241947 */ /* 0x000fea0003800000 */
.L_x_28:
[----:B------:R-:W-:Y:S05]  /*0510*/  BSYNC.RELIABLE B2 ;  /* 0x0000000000027941 */ /* 0x000fea0003800100 */
.L_x_26:
[----:B------:R-:W-:Y:S01]  /*0520*/  ISETP.GT.OR P0, PT, R14, 0xffbff, !P0 ;  /* 0x000ffbff0e00780c */ /* 0x000fe20004704670 */
[----:B------:R-:W2:Y:S04]  /*0530*/  LDG.E R5, desc[UR4][R12.64+0x18] ;  /* 0x000018040c057981 */ /* 0x000ea8000c1e1900 */
[----:B------:R-:W2:Y:S08]  /*0540*/  LDG.E R6, desc[UR4][R10.64+0x1000] ;  /* 0x001000040a067981 */ /* 0x000eb0000c1e1900 */
[----:B------:R-:W3:Y:S04]  /*0550*/  @!P0 LDG.E R15, desc[UR4][R12.64+0x1c] ;  /* 0x00001c040c0f8981 */ /* 0x000ee8000c1e1900 */
[----:B------:R-:W3:Y:S01]  /*0560*/  @!P0 LDG.E R16, desc[UR4][R10.64+0x1004] ;  /* 0x001004040a108981 */ /* 0x000ee2000c1e1900 */
[----:B------:R-:W-:-:S02]  /*0570*/  HFMA2 R7, -RZ, RZ, 0, 0 ;  /* 0x00000000ff077431 */ /* 0x000fc400000001ff */
[----:B--2---:R-:W-:Y:S02]  /*0580*/  IMAD R5, R5, R6, RZ ;  /* 0x0000000605057224 */ /* 0x004fe400078e02ff */
[----:B---3--:R-:W-:-:S07]  /*0590*/  @!P0 IMAD R7, R15, R16, RZ ;  /* 0x000000100f078224 */ /* 0x008fce00078e02ff */
.L_x_29:
[----:B------:R-:W-:Y:S05]  /*05a0*/  BSYNC.RECONVERGENT B3 ;  /* 0x0000000000037941 */ /* 0x000fea0003800200 */
.L_x_25:
[----:B------:R-:W-:Y:S05]  /*05b0*/  WARPSYNC.ALL ;  /* 0x0000000000007948 */ /* 0x000fea0003800000 */
[----:B------:R-:W-:Y:S01]  /*05c0*/  SHF.R.S32.HI R15, RZ, 0x1f, R14 ;  /* 0x0000001fff0f7819 */ /* 0x000fe2000001140e */
[----:B------:R-:W0:Y:S03]  /*05d0*/  LDCU UR6, c[0x0][0x390] ;  /* 0x00007200ff0677ac */ /* 0x000e260008000800 */
[----:B------:R-:W-:-:S04]  /*05e0*/  LEA.HI R15, R15, R14, RZ, 0xa ;  /* 0x0000000e0f0f7211 */ /* 0x000fc800078f50ff */
[----:B------:R-:W-:-:S05]  /*05f0*/  LOP3.LUT R17, R15, 0xfc00, RZ, 0xc0, !PT ;  /* 0x0000fc000f117812 */ /* 0x000fca00078ec0ff */
[----:B------:R-:W-:-:S05]  /*0600*/  IMAD.IADD R17, R14, 0x1, -R17 ;  /* 0x000000010e117824 */ /* 0x000fca00078e0a11 */
[----:B------:R-:W-:-:S04]  /*0610*/  LOP3.LUT R6, R17, 0xffff, RZ, 0xc0, !PT ;  /* 0x0000ffff11067812 */ /* 0x000fc800078ec0ff */
[----:B------:R-:W-:-:S04]  /*0620*/  LEA.HI R6, R6, R17, RZ, 0x11 ;  /* 0x0000001106067211 */ /* 0x000fc800078f88ff */
[----:B------:R-:W-:-:S05]  /*0630*/  LOP3.LUT R6, R6, 0xfffe, RZ, 0xc0, !PT ;  /* 0x0000fffe06067812 */ /* 0x000fca00078ec0ff */
[----:B------:R-:W-:Y:S01]  /*0640*/  IMAD.MOV R16, RZ, RZ, -R6 ;  /* 0x000000ffff107224 */ /* 0x000fe200078e0a06 */
[----:B------:R-:W-:-:S04]  /*0650*/  SHF.R.S32.HI R6, RZ, 0xa, R15 ;  /* 0x0000000aff067819 */ /* 0x000fc8000001140f */
[----:B------:R-:W-:Y:S02]  /*0660*/  PRMT R16, R16, 0x7710, RZ ;  /* 0x0000771010107816 */ /* 0x000fe400000000ff */
[----:B------:R-:W-:-:S03]  /*0670*/  LEA.HI R15, R15, R6, RZ, 0x1 ;  /* 0x000000060f0f7211 */ /* 0x000fc600078f08ff */
[----:B------:R-:W-:Y:S01]  /*0680*/  IMAD.IADD R17, R17, 0x1, R16 ;  /* 0x0000000111117824 */ /* 0x000fe200078e0210 */
[----:B------:R-:W-:-:S04]  /*0690*/  LOP3.LUT R15, R15, 0xfffffffe, RZ, 0xc0, !PT ;  /* 0xfffffffe0f0f7812 */ /* 0x000fc800078ec0ff */
[----:B------:R-:W-:Y:S01]  /*06a0*/  PRMT R17, R17, 0x9910, RZ ;  /* 0x0000991011117816 */ /* 0x000fe200000000ff */
[----:B------:R-:W-:-:S04]  /*06b0*/  IMAD.IADD R15, R6, 0x1, -R15 ;  /* 0x00000001060f7824 */ /* 0x000fc800078e0a0f */
[----:B------:R-:W-:-:S04]  /*06c0*/  IMAD.MOV.U32 R6, RZ, RZ, R17 ;  /* 0x000000ffff067224 */ /* 0x000fc800078e0011 */
[----:B------:R-:W-:-:S05]  /*06d0*/  IMAD R6, R15, 0x2, R6 ;  /* 0x000000020f067824 */ /* 0x000fca00078e0206 */
[----:B0-----:R-:W-:Y:S02]  /*06e0*/  ISETP.NE.AND P0, PT, R6, UR6, PT ;  /* 0x0000000606007c0c */ /* 0x001fe4000bf05270 */
[----:B------:R0:W5:Y:S11]  /*06f0*/  LDG.E R6, desc[UR4][R12.64+0x20] ;  /* 0x000020040c067981 */ /* 0x000176000c1e1900 */
[----:B0-----:R-:W-:Y:S05]  /*0700*/  @P0 EXIT ;  /* 0x000000000000094d */ /* 0x001fea0003800000 */
[----:B------:R-:W0:Y:S02]  /*0710*/  LDC.64 R12, c[0x0][0x398] ;  /* 0x0000e600ff0c7b82 */ /* 0x000e240000000a00 */
[----:B0-----:R-:W-:-:S05]  /*0720*/  IMAD.WIDE R14, R14, 0x4, R12 ;  /* 0x000000040e0e7825 */ /* 0x001fca00078e020c */
[----:B------:R-:W2:Y:S01]  /*0730*/  LDG.E R20, desc[UR4][R14.64] ;  /* 0x000000040e147981 */ /* 0x000ea2000c1e1900 */
[----:B------:R-:W0:Y:S01]  /*0740*/  MUFU.RCP64H R13, 4.29496524800000000000e+09 ;  /* 0x41efffff000d7908 */ /* 0x000e220000001800 */
[----:B------:R-:W-:Y:S01]  /*0750*/  IMAD.MOV.U32 R16, RZ, RZ, -0x200000 ;  /* 0xffe00000ff107424 */ /* 0x000fe200078e00ff */
[----:B------:R-:W-:Y:S01]  /*0760*/  MOV R12, 0x1 ;  /* 0x00000001000c7802 */ /* 0x000fe20000000f00 */
[----:B------:R-:W-:Y:S01]  /*0770*/  IMAD.MOV.U32 R17, RZ, RZ, 0x41efffff ;  /* 0x41efffffff117424 */ /* 0x000fe200078e00ff */
[----:B------:R-:W-:Y:S01]  /*0780*/  IADD3 R0, PT, PT, R3, R4, R0 ;  /* 0x0000000403007210 */ /* 0x000fe20007ffe000 */
[----:B------:R-:W-:Y:S03]  /*0790*/  BSSY.RECONVERGENT B3, `(.L_x_30) ;  /* 0x000001d000037945 */ /* 0x000fe60003800200 */
[----:B------:R-:W-:-:S04]  /*07a0*/  IADD3 R0, PT, PT, R9, R0, R22 ;  /* 0x0000000009007210 */ /* 0x000fc80007ffe016 */
[----:B------:R-:W-:-:S04]  /*07b0*/  IADD3 R0, PT, PT, R8, R0, R5 ;  /* 0x0000000008007210 */ /* 0x000fc80007ffe005 */
[----:B-----5:R-:W-:Y:S01]  /*07c0*/  IADD3 R0, PT, PT, R6, R0, R7 ;  /* 0x0000000006007210 */ /* 0x020fe20007ffe007 */
[----:B0-----:R-:W-:-:S03]  /*07d0*/  DFMA R18, R12, -R16, 1 ;  /* 0x3ff000000c12742b */ /* 0x001fc60000000810 */
[----:B------:R-:W-:-:S05]  /*07e0*/  I2FP.F32.S32 R3, R0 ;  /* 0x0000000000037245 */ /* 0x000fca0000201400 */
[----:B------:R-:W-:Y:S01]  /*07f0*/  DFMA R18, R18, R18, R18 ;  /* 0x000000121212722b */ /* 0x000fe20000000012 */
[----:B------:R-:W-:-:S06]  /*0800*/  FMUL R0, R2, R3 ;  /* 0x0000000302007220 */ /* 0x000fcc0000400000 */
[----:B------:R-:W0:Y:S01]  /*0810*/  F2I.TRUNC.NTZ R0, R0 ;  /* 0x0000000000007305 */ /* 0x000e22000020f100 */
[----:B------:R-:W-:Y:S01]  /*0820*/  DFMA R18, R12, R18, R12 ;  /* 0x000000120c12722b */ /* 0x000fe2000000000c */
[----:B--2---:R-:W-:-:S05]  /*0830*/  IMAD.SHL.U32 R21, R20, 0x2000, RZ ;  /* 0x0000200014157824 */ /* 0x004fca00078e00ff */
[----:B------:R-:W-:-:S04]  /*0840*/  LOP3.LUT R21, R21, R20, RZ, 0x3c, !PT ;  /* 0x0000001415157212 */ /* 0x000fc800078e3cff */
[----:B------:R-:W-:-:S04]  /*0850*/  SHF.R.U32.HI R20, RZ, 0x11, R21 ;  /* 0x00000011ff147819 */ /* 0x000fc80000011615 */
[----:B------:R-:W-:-:S05]  /*0860*/  LOP3.LUT R20, R20, R21, RZ, 0x3c, !PT ;  /* 0x0000001514147212 */ /* 0x000fca00078e3cff */
[----:B------:R-:W-:-:S05]  /*0870*/  IMAD.SHL.U32 R23, R20, 0x20, RZ ;  /* 0x0000002014177824 */ /* 0x000fca00078e00ff */
[----:B------:R-:W-:Y:S01]  /*0880*/  LOP3.LUT R23, R23, R20, RZ, 0x3c, !PT ;  /* 0x0000001417177212 */ /* 0x000fe200078e3cff */
[----:B------:R-:W-:-:S03]  /*0890*/  DFMA R20, R18, -R16, 1 ;  /* 0x3ff000001214742b */ /* 0x000fc60000000810 */
[----:B------:R-:W1:Y:S01]  /*08a0*/  I2F.F64.U32 R12, R23 ;  /* 0x00000017000c7312 */ /* 0x000e620000201800 */
[----:B------:R2:W-:Y:S04]  /*08b0*/  STG.E desc[UR4][R14.64], R23 ;  /* 0x000000170e007986 */ /* 0x0005e8000c101904 */
[----:B------:R-:W-:-:S08]  /*08c0*/  DFMA R20, R18, R20, R18 ;  /* 0x000000141214722b */ /* 0x000fd00000000012 */
[----:B-1----:R-:W-:Y:S01]  /*08d0*/  DMUL R18, R12, R20 ;  /* 0x000000140c127228 */ /* 0x002fe20000000000 */
[----:B------:R-:W-:-:S07]  /*08e0*/  FSETP.GEU.AND P1, PT, |R13|, 6.5827683646048100446e-37, PT ;  /* 0x036000000d00780b */ /* 0x000fce0003f2e200 */
[----:B------:R-:W-:-:S08]  /*08f0*/  DFMA R16, R18, -R16, R12 ;  /* 0x800000101210722b */ /* 0x000fd0000000000c */
[----:B------:R-:W-:-:S10]  /*0900*/  DFMA R18, R20, R16, R18 ;  /* 0x000000101412722b */ /* 0x000fd40000000012 */
[----:B------:R-:W-:-:S05]  /*0910*/  FFMA R2, RZ, 29.999998092651367188, R19 ;  /* 0x41efffffff027823 */ /* 0x000fca0000000013 */
[----:B------:R-:W-:-:S13]  /*0920*/  FSETP.GT.AND P0, PT, |R2|, 1.469367938527859385e-39, PT ;  /* 0x001000000200780b */ /* 0x000fda0003f04200 */
[----:B0-2---:R-:W-:Y:S05]  /*0930*/  @P0 BRA P1, `(.L_x_31) ;  /* 0x0000000000080947 */ /* 0x005fea0000800000 */
[----:B------:R-:W-:-:S07]  /*0940*/  MOV R4, 0x960 ;  /* 0x0000096000047802 */ /* 0x000fce0000000f00 */
[----:B------:R-:W-:Y:S05]  /*0950*/  CALL.REL.NOINC `($__internal_0_$__cuda_sm20_div_rn_f64_full) ;  /* 0x0000000400707944 */ /* 0x000fea0003c00000 */
.L_x_31:
[----:B------:R-:W-:Y:S05]  /*0960*/  BSYNC.RECONVERGENT B3 ;  /* 0x0000000000037941 */ /* 0x000fea0003800200 */
.L_x_30:
[----:B------:R-:W-:Y:S01]  /*0970*/  ISETP.GT.AND P0, PT, R19, 0xfffff, PT ;  /* 0x000fffff1300780c */ /* 0x000fe20003f04270 */
[----:B------:R-:W-:Y:S01]  /*0980*/  IMAD.MOV.U32 R4, RZ, RZ, R18 ;  /* 0x000000ffff047224 */ /* 0x000fe200078e0012 */
[----:B------:R-:W-:Y:S01]  /*0990*/  BSSY.RECONVERGENT B3, `(.L_x_32) ;  /* 0x0000051000037945 */ /* 0x000fe20003800200 */
[----:B------:R-:W-:-:S10]  /*09a0*/  IMAD.MOV.U32 R5, RZ, RZ, R19 ;  /* 0x000000ffff057224 */ /* 0x000fd400078e0013 */
[----:B------:R-:W-:-:S10]  /*09b0*/  @!P0 DMUL R4, R4, 1.80143985094819840000e+16 ;  /* 0x4350000004048828 */ /* 0x000fd40000000000 */
[----:B------:R-:W-:Y:S02]  /*09c0*/  @!P0 IMAD.MOV.U32 R19, RZ, RZ, R5 ;  /* 0x000000ffff138224 */ /* 0x000fe400078e0005 */
[----:B------:R-:W-:Y:S02]  /*09d0*/  @!P0 IMAD.MOV.U32 R18, RZ, RZ, R4 ;  /* 0x000000ffff128224 */ /* 0x000fe400078e0004 */
[----:B------:R-:W-:-:S05]  /*09e0*/  VIADD R2, R19, 0xffffffff ;  /* 0xffffffff13027836 */ /* 0x000fca0000000000 */
[----:B------:R-:W-:Y:S01]  /*09f0*/  ISETP.GT.U32.AND P1, PT, R2, 0x7feffffe, PT ;  /* 0x7feffffe0200780c */ /* 0x000fe20003f24070 */
[----:B------:R-:W-:Y:S01]  /*0a00*/  IMAD.MOV.U32 R2, RZ, RZ, -0x3ff ;  /* 0xfffffc01ff027424 */ /* 0x000fe200078e00ff */
[----:B------:R-:W-:-:S11]  /*0a10*/  @!P0 MOV R2, 0xfffffbcb ;  /* 0xfffffbcb00028802 */ /* 0x000fd60000000f00 */
[----:B------:R-:W-:Y:S05]  /*0a20*/  @P1 BRA `(.L_x_33) ;  /* 0x0000000400041947 */ /* 0x000fea0003800000 */
[----:B------:R-:W-:Y:S01]  /*0a30*/  LOP3.LUT R3, R19, 0xfffff, RZ, 0xc0, !PT ;  /* 0x000fffff13037812 */ /* 0x000fe200078ec0ff */
[----:B------:R-:W-:Y:S01]  /*0a40*/  IMAD.MOV.U32 R4, RZ, RZ, R18 ;  /* 0x000000ffff047224 */ /* 0x000fe200078e0012 */
[----:B------:R-:W-:Y:S01]  /*0a50*/  UMOV UR6, 0x3ae80f1e ;  /* 0x3ae80f1e00067882 */ /* 0x000fe20000000000 */
[----:B------:R-:W-:Y:S01]  /*0a60*/  IMAD.MOV.U32 R6, RZ, RZ, RZ ;  /* 0x000000ffff067224 */ /* 0x000fe200078e00ff */
[----:B------:R-:W-:Y:S01]  /*0a70*/  LOP3.LUT R5, R3, 0x3ff00000, RZ, 0xfc, !PT ;  /* 0x3ff0000003057812 */ /* 0x000fe200078efcff */
[----:B------:R-:W-:Y:S01]  /*0a80*/  IMAD.MOV.U32 R16, RZ, RZ, -0x748574fc ;  /* 0x8b7a8b04ff107424 */ /* 0x000fe200078e00ff */
[----:B------:R-:W-:Y:S01]  /*0a90*/  UMOV UR7, 0x3eb1380b ;  /* 0x3eb1380b00077882 */ /* 0x000fe20000000000 */
[----:B------:R-:W-:Y:S01]  /*0aa0*/  IMAD.MOV.U32 R17, RZ, RZ, 0x3ed0ee25 ;  /* 0x3ed0ee25ff117424 */ /* 0x000fe200078e00ff */
[----:B------:R-:W-:Y:S01]  /*0ab0*/  ISETP.GE.U32.AND P0, PT, R5, 0x3ff6a09f, PT ;  /* 0x3ff6a09f0500780c */ /* 0x000fe20003f06070 */
[----:B------:R-:W-:Y:S01]  /*0ac0*/  UMOV UR8, 0x80000000 ;  /* 0x8000000000087882 */ /* 0x000fe20000000000 */
[----:B------:R-:W-:Y:S01]  /*0ad0*/  LEA.HI R19, R19, R2, RZ, 0xc ;  /* 0x0000000213137211 */ /* 0x000fe200078f60ff */
[----:B------:R-:W-:-:S10]  /*0ae0*/  UMOV UR9, 0x43300000 ;  /* 0x4330000000097882 */ /* 0x000fd40000000000 */
[----:B------:R-:W-:Y:S01]  /*0af0*/  @P0 VIADD R3, R5, 0xfff00000 ;  /* 0xfff0000005030836 */ /* 0x000fe20000000000 */
[----:B------:R-:W-:-:S03]  /*0b00*/  @P0 IADD3 R19, PT, PT, R19, 0x1, RZ ;  /* 0x0000000113130810 */ /* 0x000fc60007ffe0ff */
[----:B------:R-:W-:Y:S01]  /*0b10*/  @P0 IMAD.MOV.U32 R5, RZ, RZ, R3 ;  /* 0x000000ffff050224 */ /* 0x000fe200078e0003 */
[----:B------:R-:W-:Y:S01]  /*0b20*/  LOP3.LUT R18, R19, 0x80000000, RZ, 0x3c, !PT ;  /* 0x8000000013127812 */ /* 0x000fe200078e3cff */
[----:B------:R-:W-:-:S04]  /*0b30*/  IMAD.MOV.U32 R19, RZ, RZ, 0x43300000 ;  /* 0x43300000ff137424 */ /* 0x000fc800078e00ff */
[C---:B------:R-:W-:Y:S02]  /*0b40*/  DADD R14, R4.reuse, 1 ;  /* 0x3ff00000040e7429 */ /* 0x040fe40000000000 */
[----:B------:R-:W-:-:S04]  /*0b50*/  DADD R4, R4, -1 ;  /* 0xbff0000004047429 */ /* 0x000fc80000000000 */
[----:B------:R-:W0:Y:S02]  /*0b60*/  MUFU.RCP64H R7, R15 ;  /* 0x0000000f00077308 */ /* 0x000e240000001800 */
[----:B0-----:R-:W-:-:S08]  /*0b70*/  DFMA R8, -R14, R6, 1 ;  /* 0x3ff000000e08742b */ /* 0x001fd00000000106 */
[----:B------:R-:W-:-:S08]  /*0b80*/  DFMA R8, R8, R8, R8 ;  /* 0x000000080808722b */ /* 0x000fd00000000008 */
[----:B------:R-:W-:-:S08]  /*0b90*/  DFMA R6, R6, R8, R6 ;  /* 0x000000080606722b */ /* 0x000fd00000000006 */
[----:B------:R-:W-:-:S08]  /*0ba0*/  DMUL R8, R4, R6 ;  /* 0x0000000604087228 */ /* 0x000fd00000000000 */
[----:B------:R-:W-:-:S08]  /*0bb0*/  DFMA R8, R4, R6, R8 ;  /* 0x000000060408722b */ /* 0x000fd00000000008 */
[----:B------:R-:W-:Y:S02]  /*0bc0*/  DMUL R12, R8, R8 ;  /* 0x00000008080c7228 */ /* 0x000fe40000000000 */
[----:B------:R-:W-:-:S06]  /*0bd0*/  DADD R2, R4, -R8 ;  /* 0x0000000004027229 */ /* 0x000fcc0000000808 */
[----:B------:R-:W-:Y:S01]  /*0be0*/  DFMA R14, R12, UR6, R16 ;  /* 0x000000060c0e7c2b */ /* 0x000fe20008000010 */
[----:B------:R-:W-:Y:S01]  /*0bf0*/  UMOV UR6, 0x9f02676f ;  /* 0x9f02676f00067882 */ /* 0x000fe20000000000 */
[----:B------:R-:W-:Y:S01]  /*0c00*/  UMOV UR7, 0x3ef3b266 ;  /* 0x3ef3b26600077882 */ /* 0x000fe20000000000 */
[----:B------:R-:W-:Y:S02]  /*0c10*/  DADD R16, R2, R2 ;  /* 0x0000000002107229 */ /* 0x000fe40000000002 */
[----:B------:R-:W-:Y:S01]  /*0c20*/  DADD R2, R18, -UR8 ;  /* 0x8000000812027e29 */ /* 0x000fe20008000000 */
[----:B------:R-:W-:Y:S01]  /*0c30*/  UMOV UR8, 0xfefa39ef ;  /* 0xfefa39ef00087882 */ /* 0x000fe20000000000 */
[----:B------:R-:W-:Y:S01]  /*0c40*/  UMOV UR9, 0x3fe62e42 ;  /* 0x3fe62e4200097882 */ /* 0x000fe20000000000 */
[----:B------:R-:W-:Y:S01]  /*0c50*/  DFMA R14, R12, R14, UR6 ;  /* 0x000000060c0e7e2b */ /* 0x000fe2000800000e */
[----:B------:R-:W-:Y:S01]  /*0c60*/  UMOV UR6, 0xa9ab0956 ;  /* 0xa9ab095600067882 */ /* 0x000fe20000000000 */
[----:B------:R-:W-:Y:S01]  /*0c70*/  UMOV UR7, 0x3f1745cb ;  /* 0x3f1745cb00077882 */ /* 0x000fe20000000000 */
[----:B------:R-:W-:-:S02]  /*0c80*/  DFMA R16, R4, -R8, R16 ;  /* 0x800000080410722b */ /* 0x000fc40000000010 */
[----:B------:R-:W-:-:S03]  /*0c90*/  DFMA R4, R2, UR8, R8 ;  /* 0x0000000802047c2b */ /* 0x000fc60008000008 */
[----:B------:R-:W-:Y:S01]  /*0ca0*/  DFMA R14, R12, R14, UR6 ;  /* 0x000000060c0e7e2b */ /* 0x000fe2000800000e */
[----:B------:R-:W-:Y:S01]  /*0cb0*/  UMOV UR6, 0x2d1b5154 ;  /* 0x2d1b515400067882 */ /* 0x000fe20000000000 */
[----:B------:R-:W-:Y:S01]  /*0cc0*/  UMOV UR7, 0x3f3c71c7 ;  /* 0x3f3c71c700077882 */ /* 0x000fe20000000000 */
[----:B------:R-:W-:-:S05]  /*0cd0*/  DMUL R16, R6, R16 ;  /* 0x0000001006107228 */ /* 0x000fca0000000000 */
[----:B------:R-:W-:Y:S01]  /*0ce0*/  DFMA R14, R12, R14, UR6 ;  /* 0x000000060c0e7e2b */ /* 0x000fe2000800000e */
[----:B------:R-:W-:Y:S01]  /*0cf0*/  UMOV UR6, 0x923be72d ;  /* 0x923be72d00067882 */ /* 0x000fe20000000000 */
[----:B------:R-:W-:-:S06]  /*0d00*/  UMOV UR7, 0x3f624924 ;  /* 0x3f62492400077882 */ /* 0x000fcc0000000000 */
        /* <DEDUP_REMOVED lines=8> */
[----:B------:R-:W-:Y:S02]  /*0d90*/  UMOV UR7, 0x3fe62e42 ;  /* 0x3fe62e4200077882 */ /* 0x000fe40000000000 */
[----:B------:R-:W-:Y:S01]  /*0da0*/  DFMA R18, R2, -UR6, R4 ;  /* 0x8000000602127c2b */ /* 0x000fe20008000004 */
[----:B------:R-:W-:Y:S01]  /*0db0*/  UMOV UR6, 0x3b39803f ;  /* 0x3b39803f00067882 */ /* 0x000fe20000000000 */
[----:B------:R-:W-:Y:S02]  /*0dc0*/  UMOV UR7, 0x3c7abc9e ;  /* 0x3c7abc9e00077882 */ /* 0x000fe40000000000 */
[----:B------:R-:W-:-:S04]  /*0dd0*/  DMUL R14, R12, R14 ;  /* 0x0000000e0c0e7228 */ /* 0x000fc80000000000 */
[----:B------:R-:W-:-:S04]  /*0de0*/  DADD R18, -R8, R18 ;  /* 0x0000000008127229 */ /* 0x000fc80000000112 */
[----:B------:R-:W-:-:S08]  /*0df0*/  DFMA R14, R8, R14, R16 ;  /* 0x0000000e080e722b */ /* 0x000fd00000000010 */
[----:B------:R-:W-:-:S08]  /*0e00*/  DADD R14, R14, -R18 ;  /* 0x000000000e0e7229 */ /* 0x000fd00000000812 */
[----:B------:R-:W-:-:S08]  /*0e10*/  DFMA R14, R2, UR6, R14 ;  /* 0x00000006020e7c2b */ /* 0x000fd0000800000e */
[----:B------:R-:W-:Y:S01]  /*0e20*/  DADD R4, R4, R14 ;  /* 0x0000000004047229 */ /* 0x000fe2000000000e */
[----:B------:R-:W-:Y:S10]  /*0e30*/  BRA `(.L_x_34) ;  /* 0x0000000000187947 */ /* 0x000ff40003800000 */
.L_x_33:
[----:B------:R-:W-:Y:S01]  /*0e40*/  IMAD.MOV.U32 R2, RZ, RZ, 0x0 ;  /* 0x00000000ff027424 */ /* 0x000fe200078e00ff */
[----:B------:R-:W-:Y:S01]  /*0e50*/  LOP3.LUT P0, RZ, R5, 0x7fffffff, RZ, 0xc0, !PT ;  /* 0x7fffffff05ff7812 */ /* 0x000fe2000780c0ff */
[----:B------:R-:W-:-:S06]  /*0e60*/  IMAD.MOV.U32 R3, RZ, RZ, 0x7ff00000 ;  /* 0x7ff00000ff037424 */ /* 0x000fcc00078e00ff */
[----:B------:R-:W-:-:S10]  /*0e70*/  DFMA R2, R4, R2, +INF ;  /* 0x7ff000000402742b */ /* 0x000fd40000000002 */
[----:B------:R-:W-:Y:S02]  /*0e80*/  FSEL R4, R2, RZ, P0 ;  /* 0x000000ff02047208 */ /* 0x000fe40000000000 */
[----:B------:R-:W-:-:S07]  /*0e90*/  FSEL R5, R3, -QNAN , P0 ;  /* 0xfff0000003057808 */ /* 0x000fce0000000000 */
.L_x_34:
[----:B------:R-:W-:Y:S05]  /*0ea0*/  BSYNC.RECONVERGENT B3 ;  /* 0x0000000000037941 */ /* 0x000fea0003800200 */
.L_x_32:
[----:B------:R-:W0:Y:S02]  /*0eb0*/  I2F.F64 R2, R0 ;  /* 0x0000000000027312 */ /* 0x000e240000201c00 */
[----:B0-----:R-:W-:-:S14]  /*0ec0*/  DSETP.GEU.AND P0, PT, R4, R2, PT ;  /* 0x000000020400722a */ /* 0x001fdc0003f0e000 */
[----:B------:R-:W-:Y:S05]  /*0ed0*/  @P0 EXIT ;  /* 0x000000000000094d */ /* 0x000fea0003800000 */
[----:B------:R-:W2:Y:S02]  /*0ee0*/  LDG.E R0, desc[UR4][R10.64] ;  /* 0x000000040a007981 */ /* 0x000ea4000c1e1900 */
[----:B--2---:R-:W-:-:S05]  /*0ef0*/  IMAD.MOV R3, RZ, RZ, -R0 ;  /* 0x000000ffff037224 */ /* 0x004fca00078e0a00 */
[----:B------:R-:W-:Y:S01]  /*0f00*/  STG.E desc[UR4][R10.64], R3 ;  /* 0x000000030a007986 */ /* 0x000fe2000c101904 */
[----:B------:R-:W-:Y:S05]  /*0f10*/  EXIT ;  /* 0x000000000000794d */ /* 0x000fea0003800000 */
        .weak           $__internal_0_$__cuda_sm20_div_rn_f64_full
        .type           $__internal_0_$__cuda_sm20_div_rn_f64_full,@function
        .size           $__internal_0_$__cuda_sm20_div_rn_f64_full,(.L_x_42 - $__internal_0_$__cuda_sm20_div_rn_f64_full)
$__internal_0_$__cuda_sm20_div_rn_f64_full:
[----:B------:R-:W-:Y:S01]  /*0f20*/  IMAD.MOV.U32 R3, RZ, RZ, 0x3fffffff ;  /* 0x3fffffffff037424 */ /* 0x000fe200078e00ff */
[C---:B------:R-:W-:Y:S01]  /*0f30*/  FSETP.GEU.AND P1, PT, |R13|.reuse, 1.469367938527859385e-39, PT ;  /* 0x001000000d00780b */ /* 0x040fe20003f2e200 */
[----:B------:R-:W-:Y:S01]  /*0f40*/  IMAD.MOV.U32 R2, RZ, RZ, -0x200000 ;  /* 0xffe00000ff027424 */ /* 0x000fe200078e00ff */
[----:B------:R-:W-:Y:S01]  /*0f50*/  LOP3.LUT R5, R13, 0x7ff00000, RZ, 0xc0, !PT ;  /* 0x7ff000000d057812 */ /* 0x000fe200078ec0ff */
[----:B------:R-:W0:Y:S01]  /*0f60*/  MUFU.RCP64H R7, R3 ;  /* 0x0000000300077308 */ /* 0x000e220000001800 */
[----:B------:R-:W-:Y:S01]  /*0f70*/  IMAD.MOV.U32 R6, RZ, RZ, 0x1 ;  /* 0x00000001ff067424 */ /* 0x000fe200078e00ff */
[----:B------:R-:W-:Y:S01]  /*0f80*/  MOV R15, 0x1ca00000 ;  /* 0x1ca00000000f7802 */ /* 0x000fe20000000f00 */
[----:B------:R-:W-:Y:S01]  /*0f90*/  IMAD.MOV.U32 R21, RZ, RZ, 0x41e00000 ;  /* 0x41e00000ff157424 */ /* 0x000fe200078e00ff */
[----:B------:R-:W-:Y:S01]  /*0fa0*/  ISETP.GE.U32.AND P0, PT, R5, 0x41e00000, PT ;  /* 0x41e000000500780c */ /* 0x000fe20003f06070 */
[----:B------:R-:W-:Y:S01]  /*0fb0*/  IMAD.MOV.U32 R20, RZ, RZ, R5 ;  /* 0x000000ffff147224 */ /* 0x000fe200078e0005 */
[----:B------:R-:W-:Y:S01]  /*0fc0*/  BSSY.RECONVERGENT B4, `(.L_x_35) ;  /* 0x0000041000047945 */ /* 0x000fe20003800200 */
[----:B------:R-:W-:Y:S01]  /*0fd0*/  VIADD R22, R21, 0xffffffff ;  /* 0xffffffff15167836 */ /* 0x000fe20000000000 */
[----:B------:R-:W-:Y:S01]  /*0fe0*/  SEL R15, R15, 0x63400000, !P0 ;  /* 0x634000000f0f7807 */ /* 0x000fe20004000000 */
[----:B0-----:R-:W-:-:S08]  /*0ff0*/  DFMA R8, R6, -R2, 1 ;  /* 0x3ff000000608742b */ /* 0x001fd00000000802 */
[----:B------:R-:W-:-:S08]  /*1000*/  DFMA R8, R8, R8, R8 ;  /* 0x000000080808722b */ /* 0x000fd00000000008 */
[----:B------:R-:W-:Y:S01]  /*1010*/  DFMA R16, R6, R8, R6 ;  /* 0x000000080610722b */ /* 0x000fe20000000006 */
[C-C-:B------:R-:W-:Y:S01]  /*1020*/  @!P1 LOP3.LUT R8, R15.reuse, 0x80000000, R13.reuse, 0xf8, !PT ;  /* 0x800000000f089812 */ /* 0x140fe200078ef80d */
[----:B------:R-:W-:Y:S01]  /*1030*/  IMAD.MOV.U32 R6, RZ, RZ, R12 ;  /* 0x000000ffff067224 */ /* 0x000fe200078e000c */
[----:B------:R-:W-:Y:S02]  /*1040*/  LOP3.LUT R7, R15, 0x800fffff, R13, 0xf8, !PT ;  /* 0x800fffff0f077812 */ /* 0x000fe400078ef80d */
[----:B------:R-:W-:Y:S01]  /*1050*/  @!P1 LOP3.LUT R9, R8, 0x100000, RZ, 0xfc, !PT ;  /* 0x0010000008099812 */ /* 0x000fe200078efcff */
[----:B------:R-:W-:Y:S02]  /*1060*/  @!P1 IMAD.MOV.U32 R8, RZ, RZ, RZ ;  /* 0x000000ffff089224 */ /* 0x000fe400078e00ff */
[----:B------:R-:W-:-:S04]  /*1070*/  DFMA R18, R16, -R2, 1 ;  /* 0x3ff000001012742b */ /* 0x000fc80000000802 */
[----:B------:R-:W-:-:S04]  /*1080*/  @!P1 DFMA R6, R6, 2, -R8 ;  /* 0x400000000606982b */ /* 0x000fc80000000808 */
[----:B------:R-:W-:-:S06]  /*1090*/  DFMA R8, R16, R18, R16 ;  /* 0x000000121008722b */ /* 0x000fcc0000000010 */
[----:B------:R-:W-:Y:S02]  /*10a0*/  @!P1 LOP3.LUT R20, R7, 0x7ff00000, RZ, 0xc0, !PT ;  /* 0x7ff0000007149812 */ /* 0x000fe400078ec0ff */
[----:B------:R-:W-:-:S03]  /*10b0*/  DMUL R18, R8, R6 ;  /* 0x0000000608127228 */ /* 0x000fc60000000000 */
[----:B------:R-:W-:-:S05]  /*10c0*/  VIADD R14, R20, 0xffffffff ;  /* 0xffffffff140e7836 */ /* 0x000fca0000000000 */
[----:B------:R-:W-:Y:S01]  /*10d0*/  DFMA R16, R18, -R2, R6 ;  /* 0x800000021210722b */ /* 0x000fe20000000006 */
[----:B------:R-:W-:-:S04]  /*10e0*/  ISETP.GT.U32.AND P0, PT, R14, 0x7feffffe, PT ;  /* 0x7feffffe0e00780c */ /* 0x000fc80003f04070 */
[----:B------:R-:W-:-:S03]  /*10f0*/  ISETP.GT.U32.OR P0, PT, R22, 0x7feffffe, P0 ;  /* 0x7feffffe1600780c */ /* 0x000fc60000704470 */
[----:B------:R-:W-:-:S10]  /*1100*/  DFMA R8, R8, R16, R18 ;  /* 0x000000100808722b */ /* 0x000fd40000000012 */
[----:B------:R-:W-:Y:S05]  /*1110*/  @P0 BRA `(.L_x_36) ;  /* 0x0000000000680947 */ /* 0x000fea0003800000 */
[----:B------:R-:W-:-:S05]  /*1120*/  IMAD.MOV.U32 R12, RZ, RZ, 0x41e00000 ;  /* 0x41e00000ff0c7424 */ /* 0x000fca00078e00ff */
[----:B------:R-:W-:-:S04]  /*1130*/  VIADDMNMX R5, R5, -R12, 0xb9600000, !PT ;  /* 0xb960000005057446 */ /* 0x000fc8000780090c */
[----:B------:R-:W-:-:S04]  /*1140*/  VIMNMX R12, PT, PT, R5, 0x46a00000, PT ;  /* 0x46a00000050c7848 */ /* 0x000fc80003fe0100 */
[----:B------:R-:W-:Y:S01]  /*1150*/  IADD3 R5, PT, PT, -R15, R12, RZ ;  /* 0x0000000c0f057210 */ /* 0x000fe20007ffe1ff */
[----:B------:R-:W-:-:S04]  /*1160*/  IMAD.MOV.U32 R12, RZ, RZ, RZ ;  /* 0x000000ffff0c7224 */ /* 0x000fc800078e00ff */
[----:B------:R-:W-:-:S06]  /*1170*/  VIADD R13, R5, 0x7fe00000 ;  /* 0x7fe00000050d7836 */ /* 0x000fcc0000000000 */
[----:B------:R-:W-:-:S10]  /*1180*/  DMUL R14, R8, R12 ;  /* 0x0000000c080e7228 */ /* 0x000fd40000000000 */
[----:B------:R-:W-:-:S13]  /*1190*/  FSETP.GTU.AND P0, PT, |R15|, 1.469367938527859385e-39, PT ;  /* 0x001000000f00780b */ /* 0x000fda0003f0c200 */
[----:B------:R-:W-:Y:S05]  /*11a0*/  @P0 BRA `(.L_x_37) ;  /* 0x0000000000880947 */ /* 0x000fea0003800000 */
[----:B------:R-:W-:Y:S01]  /*11b0*/  DFMA R2, R8, -R2, R6 ;  /* 0x800000020802722b */ /* 0x000fe20000000006 */
[----:B------:R-:W-:-:S09]  /*11c0*/  IMAD.MOV.U32 R12, RZ, RZ, RZ ;  /* 0x000000ffff0c7224 */ /* 0x000fd200078e00ff */
[C---:B------:R-:W-:Y:S02]  /*11d0*/  FSETP.NEU.AND P0, PT, R3.reuse, RZ, PT ;  /* 0x000000ff0300720b */ /* 0x040fe40003f0d000 */
[----:B------:R-:W-:-:S04]  /*11e0*/  LOP3.LUT R2, R3, 0x41efffff, RZ, 0x3c, !PT ;  /* 0x41efffff03027812 */ /* 0x000fc800078e3cff */
[----:B------:R-:W-:-:S04]  /*11f0*/  LOP3.LUT R7, R2, 0x80000000, RZ, 0xc0, !PT ;  /* 0x8000000002077812 */ /* 0x000fc800078ec0ff */
[----:B------:R-:W-:-:S03]  /*1200*/  LOP3.LUT R13, R7, R13, RZ, 0xfc, !PT ;  /* 0x0000000d070d7212 */ /* 0x000fc600078efcff */
[----:B------:R-:W-:Y:S05]  /*1210*/  @!P0 BRA `(.L_x_37) ;  /* 0x00000000006c8947 */ /* 0x000fea0003800000 */
[----:B------:R-:W-:Y:S01]  /*1220*/  IMAD.MOV R3, RZ, RZ, -R5 ;  /* 0x000000ffff037224 */ /* 0x000fe200078e0a05 */
[----:B------:R-:W-:Y:S01]  /*1230*/  IADD3 R5, PT, PT, -R5, -0x43300000, RZ ;  /* 0xbcd0000005057810 */ /* 0x000fe20007ffe1ff */
[----:B------:R-:W-:-:S06]  /*1240*/  IMAD.MOV.U32 R2, RZ, RZ, RZ ;  /* 0x000000ffff027224 */ /* 0x000fcc00078e00ff */
[----:B------:R-:W-:Y:S02]  /*1250*/  DFMA R2, R14, -R2, R8 ;  /* 0x800000020e02722b */ /* 0x000fe40000000008 */
[----:B------:R-:W-:-:S08]  /*1260*/  DMUL.RP R8, R8, R12 ;  /* 0x0000000c08087228 */ /* 0x000fd00000008000 */
[----:B------:R-:W-:Y:S02]  /*1270*/  FSETP.NEU.AND P0, PT, |R3|, R5, PT ;  /* 0x000000050300720b */ /* 0x000fe40003f0d200 */
[----:B------:R-:W-:Y:S02]  /*1280*/  LOP3.LUT R7, R9, R7, RZ, 0x3c, !PT ;  /* 0x0000000709077212 */ /* 0x000fe400078e3cff */
[----:B------:R-:W-:Y:S02]  /*1290*/  FSEL R14, R8, R14, !P0 ;  /* 0x0000000e080e7208 */ /* 0x000fe40004000000 */
[----:B------:R-:W-:Y:S01]  /*12a0*/  FSEL R15, R7, R15, !P0 ;  /* 0x0000000f070f7208 */ /* 0x000fe20004000000 */
[----:B------:R-:W-:Y:S06]  /*12b0*/  BRA `(.L_x_37) ;  /* 0x0000000000447947 */ /* 0x000fec0003800000 */
.L_x_36:
[----:B------:R-:W-:-:S14]  /*12c0*/  DSETP.NAN.AND P0, PT, R12, R12, PT ;  /* 0x0000000c0c00722a */ /* 0x000fdc0003f08000 */
[----:B------:R-:W-:Y:S05]  /*12d0*/  @P0 BRA `(.L_x_38) ;  /* 0x0000000000340947 */ /* 0x000fea0003800000 */
[----:B------:R-:W-:Y:S01]  /*12e0*/  ISETP.NE.AND P0, PT, R20, R21, PT ;  /* 0x000000151400720c */ /* 0x000fe20003f05270 */
[----:B------:R-:W-:Y:S02]  /*12f0*/  IMAD.MOV.U32 R14, RZ, RZ, 0x0 ;  /* 0x00000000ff0e7424 */ /* 0x000fe400078e00ff */
[----:B------:R-:W-:-:S10]  /*1300*/  IMAD.MOV.U32 R15, RZ, RZ, -0x80000 ;  /* 0xfff80000ff0f7424 */ /* 0x000fd400078e00ff */
[----:B------:R-:W-:Y:S05]  /*1310*/  @!P0 BRA `(.L_x_37) ;  /* 0x00000000002c8947 */ /* 0x000fea0003800000 */
[----:B------:R-:W-:Y:S02]  /*1320*/  ISETP.NE.AND P0, PT, R20, 0x7ff00000, PT ;  /* 0x7ff000001400780c */ /* 0x000fe40003f05270 */
[----:B------:R-:W-:Y:S02]  /*1330*/  LOP3.LUT R12, R13, 0x41efffff, RZ, 0x3c, !PT ;  /* 0x41efffff0d0c7812 */ /* 0x000fe400078e3cff */
[----:B------:R-:W-:Y:S02]  /*1340*/  ISETP.EQ.OR P0, PT, R21, RZ, !P0 ;  /* 0x000000ff1500720c */ /* 0x000fe40004702670 */
[----:B------:R-:W-:-:S11]  /*1350*/  LOP3.LUT R15, R12, 0x80000000, RZ, 0xc0, !PT ;  /* 0x800000000c0f7812 */ /* 0x000fd600078ec0ff */
[----:B------:R-:W-:Y:S02]  /*1360*/  @P0 LOP3.LUT R2, R15, 0x7ff00000, RZ, 0xfc, !PT ;  /* 0x7ff000000f020812 */ /* 0x000fe400078efcff */
[----:B------:R-:W-:Y:S01]  /*1370*/  @!P0 MOV R14, RZ ;  /* 0x000000ff000e8202 */ /* 0x000fe20000000f00 */
[----:B------:R-:W-:Y:S02]  /*1380*/  @P0 IMAD.MOV.U32 R14, RZ, RZ, RZ ;  /* 0x000000ffff0e0224 */ /* 0x000fe400078e00ff */
[----:B------:R-:W-:Y:S01]  /*1390*/  @P0 IMAD.MOV.U32 R15, RZ, RZ, R2 ;  /* 0x000000ffff0f0224 */ /* 0x000fe200078e0002 */
[----:B------:R-:W-:Y:S06]  /*13a0*/  BRA `(.L_x_37) ;  /* 0x0000000000087947 */ /* 0x000fec0003800000 */
.L_x_38:
[----:B------:R-:W-:Y:S01]  /*13b0*/  LOP3.LUT R15, R13, 0x80000, RZ, 0xfc, !PT ;  /* 0x000800000d0f7812 */ /* 0x000fe200078efcff */
[----:B------:R-:W-:-:S07]  /*13c0*/  IMAD.MOV.U32 R14, RZ, RZ, R12 ;  /* 0x000000ffff0e7224 */ /* 0x000fce00078e000c */
.L_x_37:
[----:B------:R-:W-:Y:S05]  /*13d0*/  BSYNC.RECONVERGENT B4 ;  /* 0x0000000000047941 */ /* 0x000fea0003800200 */
.L_x_35:
[----:B------:R-:W-:Y:S02]  /*13e0*/  IMAD.MOV.U32 R5, RZ, RZ, 0x0 ;  /* 0x00000000ff057424 */ /* 0x000fe400078e00ff */
[----:B------:R-:W-:Y:S02]  /*13f0*/  IMAD.MOV.U32 R18, RZ, RZ, R14 ;  /* 0x000000ffff127224 */ /* 0x000fe400078e000e */
[----:B------:R-:W-:Y:S01]  /*1400*/  IMAD.MOV.U32 R19, RZ, RZ, R15 ;  /* 0x000000ffff137224 */ /* 0x000fe200078e000f */
[----:B------:R-:W-:Y:S06]  /*1410*/  RET.REL.NODEC R4 `(_Z5isingPiS_ifPji) ;  /* 0xffffffe804f87950 */ /* 0x000fec0003c3ffff */
.L_x_39:
        /* <DEDUP_REMOVED lines=14> */
.L_x_42:


//--------------------- .text._Z13prepare_spinsPiPj --------------------------
	.section	.text._Z13prepare_spinsPiPj,"ax",@progbits
	.align	128
        .global         _Z13prepare_spinsPiPj
        .type           _Z13prepare_spinsPiPj,@function
        .size           _Z13prepare_spinsPiPj,(.L_x_46 - _Z13prepare_spinsPiPj)
        .other          _Z13prepare_spinsPiPj,@"STO_CUDA_ENTRY STV_DEFAULT"
_Z13prepare_spinsPiPj:
.text._Z13prepare_spinsPiPj:
[----:B------:R-:W-:Y:S01]  /*0000*/  LDC R1, c[0x0][0x37c] ;  /* 0x0000df00ff017b82 */ /* 0x000fe20000000800 */
[----:B------:R-:W0:Y:S07]  /*0010*/  S2R R5, SR_TID.Y ;  /* 0x0000000000057919 */ /* 0x000e2e0000002200 */
[----:B------:R-:W-:Y:S01]  /*0020*/  S2UR UR4, SR_CTAID.X ;  /* 0x00000000000479c3 */ /* 0x000fe20000002500 */
[----:B------:R-:W1:Y:S01]  /*0030*/  LDCU UR6, c[0x0][0x370] ;  /* 0x00006e00ff0677ac */ /* 0x000e620008000800 */
[----:B------:R-:W2:Y:S01]  /*0040*/  S2R R7, SR_TID.X ;  /* 0x0000000000077919 */ /* 0x000ea20000002100 */
[----:B------:R-:W2:Y:S05]  /*0050*/  LDCU UR7, c[0x0][0x360] ;  /* 0x00006c00ff0777ac */ /* 0x000eaa0008000800 */
[----:B------:R-:W1:Y:S01]  /*0060*/  S2UR UR5, SR_CTAID.Y ;  /* 0x00000000000579c3 */ /* 0x000e620000002600 */
[----:B------:R-:W3:Y:S01]  /*0070*/  LDCU.64 UR8, c[0x0][0x380] ;  /* 0x00007000ff0877ac */ /* 0x000ee20008000a00 */
[----:B------:R-:W4:Y:S06]  /*0080*/  LDCU.64 UR10, c[0x0][0x358] ;  /* 0x00006b00ff0a77ac */ /* 0x000f2c0008000a00 */
[----:B------:R-:W0:Y:S08]  /*0090*/  LDC R0, c[0x0][0x364] ;  /* 0x0000d900ff007b82 */ /* 0x000e300000000800 */
[----:B------:R-:W5:Y:S01]  /*00a0*/  LDC.64 R2, c[0x0][0x388] ;  /* 0x0000e200ff027b82 */ /* 0x000f620000000a00 */
[----:B-1----:R-:W-:-:S02]  /*00b0*/  UIMAD UR4, UR5, UR6, UR4 ;  /* 0x00000006050472a4 */ /* 0x002fc4000f8e0204 */
[----:B---3--:R-:W-:-:S04]  /*00c0*/  UIADD3 UR5, UP0, UPT, UR8, 0x1000000, URZ ;  /* 0x0100000008057890 */ /* 0x008fc8000ff1e0ff */
[----:B------:R-:W-:Y:S01]  /*00d0*/  UIADD3.X UR6, UPT, UPT, URZ, UR9, URZ, UP0, !UPT ;  /* 0x00000009ff067290 */ /* 0x000fe200087fe4ff */
[----:B0-----:R-:W-:Y:S01]  /*00e0*/  IMAD R0, R0, UR4, R5 ;  /* 0x0000000400007c24 */ /* 0x001fe2000f8e0205 */
[----:B------:R-:W-:-:S03]  /*00f0*/  UMOV UR4, URZ ;  /* 0x000000ff00047c82 */ /* 0x000fc60008000000 */
[----:B--2---:R-:W-:-:S04]  /*0100*/  IMAD R0, R0, UR7, R7 ;  /* 0x0000000700007c24 */ /* 0x004fc8000f8e0207 */
[----:B----45:R-:W-:-:S07]  /*0110*/  IMAD.WIDE R2, R0, 0x4, R2 ;  /* 0x0000000400027825 */ /* 0x030fce00078e0202 */
.L_x_40:
[----:B------:R-:W2:Y:S02]  /*0120*/  LDG.E R4, desc[UR10][R2.64] ;  /* 0x0000000a02047981 */ /* 0x000ea4000c1e1900 */
[----:B0-2---:R-:W-:-:S05]  /*0130*/  IMAD.SHL.U32 R5, R4, 0x2000, RZ ;  /* 0x0000200004057824 */ /* 0x005fca00078e00ff */
[----:B------:R-:W-:Y:S01]  /*0140*/  LOP3.LUT R6, R5, R4, RZ, 0x3c, !PT ;  /* 0x0000000405067212 */ /* 0x000fe200078e3cff */
[----:B------:R-:W-:Y:S02]  /*0150*/  IMAD.U32 R4, RZ, RZ, UR5 ;  /* 0x00000005ff047e24 */ /* 0x000fe4000f8e00ff */
[----:B------:R-:W-:Y:S01]  /*0160*/  IMAD.U32 R5, RZ, RZ, UR6 ;  /* 0x00000006ff057e24 */ /* 0x000fe2000f8e00ff */
[----:B------:R-:W-:Y:S01]  /*0170*/  SHF.R.U32.HI R7, RZ, 0x11, R6 ;  /* 0x00000011ff077819 */ /* 0x000fe20000011606 */
[----:B------:R-:W-:-:S03]  /*0180*/  IMAD.WIDE R4, R0, 0x4, R4 ;  /* 0x0000000400047825 */ /* 0x000fc600078e0204 */
[----:B------:R-:W-:Y:S02]  /*0190*/  LOP3.LUT R8, R7, R6, RZ, 0x3c, !PT ;  /* 0x0000000607087212 */ /* 0x000fe400078e3cff */
[----:B------:R-:W-:-:S03]  /*01a0*/  IADD3 R6, P0, PT, R4, -0x1000000, RZ ;  /* 0xff00000004067810 */ /* 0x000fc60007f1e0ff */
[C---:B------:R-:W-:Y:S02]  /*01b0*/  IMAD.SHL.U32 R7, R8.reuse, 0x2, RZ ;  /* 0x0000000208077824 */ /* 0x040fe400078e00ff */
[----:B------:R-:W-:-:S03]  /*01c0*/  IMAD.SHL.U32 R9, R8, 0x20, RZ ;  /* 0x0000002008097824 */ /* 0x000fc600078e00ff */
[----:B------:R-:W-:Y:S02]  /*01d0*/  LOP3.LUT R10, R7, 0x2, RZ, 0xc0, !PT ;  /* 0x00000002070a7812 */ /* 0x000fe400078ec0ff */
[----:B------:R-:W-:Y:S02]  /*01e0*/  LOP3.LUT R9, R9, R8, RZ, 0x3c, !PT ;  /* 0x0000000809097212 */ /* 0x000fe400078e3cff */
[----:B------:R-:W-:Y:S01]  /*01f0*/  IADD3.X R7, PT, PT, R5, -0x1, RZ, P0, !PT ;  /* 0xffffffff05077810 */ /* 0x000fe200007fe4ff */
[----:B------:R-:W-:Y:S02]  /*0200*/  VIADD R11, R10, 0xffffffff ;  /* 0xffffffff0a0b7836 */ /* 0x000fe40000000000 */
[----:B------:R0:W-:Y:S04]  /*0210*/  STG.E desc[UR10][R2.64], R9 ;  /* 0x0000000902007986 */ /* 0x0001e8000c10190a */
[----:B------:R1:W-:Y:S04]  /*0220*/  STG.E desc[UR10][R6.64], R11 ;  /* 0x0000000b06007986 */ /* 0x0003e8000c10190a */
[----:B------:R-:W2:Y:S02]  /*0230*/  LDG.E R8, desc[UR10][R2.64] ;  /* 0x0000000a02087981 */ /* 0x000ea4000c1e1900 */
[----:B--2---:R-:W-:-:S05]  /*0240*/  IMAD.SHL.U32 R13, R8, 0x2000, RZ ;  /* 0x00002000080d7824 */ /* 0x004fca00078e00ff */
[----:B------:R-:W-:-:S04]  /*0250*/  LOP3.LUT R13, R13, R8, RZ, 0x3c, !PT ;  /* 0x000000080d0d7212 */ /* 0x000fc800078e3cff */
[----:B------:R-:W-:-:S04]  /*0260*/  SHF.R.U32.HI R8, RZ, 0x11, R13 ;  /* 0x00000011ff087819 */ /* 0x000fc8000001160d */
[----:B------:R-:W-:-:S05]  /*0270*/  LOP3.LUT R8, R8, R13, RZ, 0x3c, !PT ;  /* 0x0000000d08087212 */ /* 0x000fca00078e3cff */
[C---:B------:R-:W-:Y:S02]  /*0280*/  IMAD.SHL.U32 R10, R8.reuse, 0x2, RZ ;  /* 0x00000002080a7824 */ /* 0x040fe400078e00ff */
[----:B------:R-:W-:-:S03]  /*0290*/  IMAD.SHL.U32 R13, R8, 0x20, RZ ;  /* 0x00000020080d7824 */ /* 0x000fc600078e00ff */
[----:B------:R-:W-:Y:S02]  /*02a0*/  LOP3.LUT R10, R10, 0x2, RZ, 0xc0, !PT ;  /* 0x000000020a0a7812 */ /* 0x000fe400078ec0ff */
[----:B------:R-:W-:-:S03]  /*02b0*/  LOP3.LUT R13, R13, R8, RZ, 0x3c, !PT ;  /* 0x000000080d0d7212 */ /* 0x000fc600078e3cff */
[----:B0-----:R-:W-:Y:S02]  /*02c0*/  VIADD R9, R10, 0xffffffff ;  /* 0xffffffff0a097836 */ /* 0x001fe40000000000 */
[----:B------:R0:W-:Y:S04]  /*02d0*/  STG.E desc[UR10][R2.64], R13 ;  /* 0x0000000d02007986 */ /* 0x0001e8000c10190a */
[----:B------:R2:W-:Y:S04]  /*02e0*/  STG.E desc[UR10][R6.64+0x400000], R9 ;  /* 0x4000000906007986 */ /* 0x0005e8000c10190a */
[----:B------:R-:W1:Y:S02]  /*02f0*/  LDG.E R8, desc[UR10][R2.64] ;  /* 0x0000000a02087981 */ /* 0x000e64000c1e1900 */
[----:B-1----:R-:W-:-:S05]  /*0300*/  IMAD.SHL.U32 R11, R8, 0x2000, RZ ;  /* 0x00002000080b7824 */ /* 0x002fca00078e00ff */
        /* <DEDUP_REMOVED lines=9> */
[----:B------:R-:W-:Y:S04]  /*03a0*/  STG.E desc[UR10][R4.64+-0x800000], R13 ;  /* 0x8000000d04007986 */ /* 0x000fe8000c10190a */
[----:B--2---:R-:W2:Y:S02]  /*03b0*/  LDG.E R6, desc[UR10][R2.64] ;  /* 0x0000000a02067981 */ /* 0x004ea4000c1e1900 */
        /* <DEDUP_REMOVED lines=8> */
[----:B------:R-:W-:Y:S02]  /*0440*/  VIADD R9, R8, 0xffffffff ;  /* 0xffffffff08097836 */ /* 0x000fe40000000000 */
[----:B------:R1:W-:Y:S04]  /*0450*/  STG.E desc[UR10][R2.64], R7 ;  /* 0x0000000702007986 */ /* 0x0003e8000c10190a */
[----:B------:R2:W-:Y:S04]  /*0460*/  STG.E desc[UR10][R4.64+-0x400000], R9 ;  /* 0xc000000904007986 */ /* 0x0005e8000c10190a */
[----:B------:R-:W0:Y:S02]  /*0470*/  LDG.E R6, desc[UR10][R2.64] ;  /* 0x0000000a02067981 */ /* 0x000e24000c1e1900 */
[----:B0-----:R-:W-:-:S05]  /*0480*/  IMAD.SHL.U32 R11, R6, 0x2000, RZ ;  /* 0x00002000060b7824 */ /* 0x001fca00078e00ff */
[----:B------:R-:W-:-:S04]  /*0490*/  LOP3.LUT R11, R11, R6, RZ, 0x3c, !PT ;  /* 0x000000060b0b7212 */ /* 0x000fc800078e3cff */
[----:B------:R-:W-:-:S04]  /*04a0*/  SHF.R.U32.HI R6, RZ, 0x11, R11 ;  /* 0x00000011ff067819 */ /* 0x000fc8000001160b */
[----:B------:R-:W-:-:S05]  /*04b0*/  LOP3.LUT R6, R6, R11, RZ, 0x3c, !PT ;  /* 0x0000000b06067212 */ /* 0x000fca00078e3cff */
[C---:B------:R-:W-:Y:S02]  /*04c0*/  IMAD.SHL.U32 R8, R6.reuse, 0x2, RZ ;  /* 0x0000000206087824 */ /* 0x040fe400078e00ff */
[----:B------:R-:W-:-:S03]  /*04d0*/  IMAD.SHL.U32 R11, R6, 0x20, RZ ;  /* 0x00000020060b7824 */ /* 0x000fc600078e00ff */
[----:B------:R-:W-:Y:S02]  /*04e0*/  LOP3.LUT R8, R8, 0x2, RZ, 0xc0, !PT ;  /* 0x0000000208087812 */ /* 0x000fe400078ec0ff */
[----:B------:R-:W-:-:S03]  /*04f0*/  LOP3.LUT R11, R11, R6, RZ, 0x3c, !PT ;  /* 0x000000060b0b7212 */ /* 0x000fc600078e3cff */
[----:B-1----:R-:W-:Y:S02]  /*0500*/  VIADD R7, R8, 0xffffffff ;  /* 0xffffffff08077836 */ /* 0x002fe40000000000 */
        /* <DEDUP_REMOVED lines=12> */
[----:B------:R-:W-:Y:S04]  /*05d0*/  STG.E desc[UR10][R2.64], R9 ;  /* 0x0000000902007986 */ /* 0x000fe8000c10190a */
[----:B------:R0:W-:Y:S04]  /*05e0*/  STG.E desc[UR10][R4.64+0x400000], R11 ;  /* 0x4000000b04007986 */ /* 0x0001e8000c10190a */
[----:B------:R-:W1:Y:S02]  /*05f0*/  LDG.E R6, desc[UR10][R2.64] ;  /* 0x0000000a02067981 */ /* 0x000e64000c1e1900 */
[----:B-1----:R-:W-:-:S05]  /*0600*/  IMAD.SHL.U32 R7, R6, 0x2000, RZ ;  /* 0x0000200006077824 */ /* 0x002fca00078e00ff */
[----:B------:R-:W-:-:S04]  /*0610*/  LOP3.LUT R7, R7, R6, RZ, 0x3c, !PT ;  /* 0x0000000607077212 */ /* 0x000fc800078e3cff */
[----:B------:R-:W-:-:S04]  /*0620*/  SHF.R.U32.HI R6, RZ, 0x11, R7 ;  /* 0x00000011ff067819 */ /* 0x000fc80000011607 */
[----:B------:R-:W-:Y:S02]  /*0630*/  LOP3.LUT R8, R6, R7, RZ, 0x3c, !PT ;  /* 0x0000000706087212 */ /* 0x000fe400078e3cff */
[----:B------:R-:W-:-:S03]  /*0640*/  IADD3 R6, P0, PT, R4, 0x1000000, RZ ;  /* 0x0100000004067810 */ /* 0x000fc60007f1e0ff */
[C---:B------:R-:W-:Y:S02]  /*0650*/  IMAD.SHL.U32 R7, R8.reuse, 0x2, RZ ;  /* 0x0000000208077824 */ /* 0x040fe400078e00ff */
[----:B------:R-:W-:-:S03]  /*0660*/  IMAD.SHL.U32 R13, R8, 0x20, RZ ;  /* 0x00000020080d7824 */ /* 0x000fc600078e00ff */
[----:B------:R-:W-:Y:S01]  /*0670*/  LOP3.LUT R10, R7, 0x2, RZ, 0xc0, !PT ;  /* 0x00000002070a7812 */ /* 0x000fe200078ec0ff */
[----:B------:R-:W-:Y:S01]  /*0680*/  IMAD.X R7, RZ, RZ, R5, P0 ;  /* 0x000000ffff077224 */ /* 0x000fe200000e0605 */
[----:B------:R-:W-:-:S03]  /*0690*/  LOP3.LUT R13, R13, R8, RZ, 0x3c, !PT ;  /* 0x000000080d0d7212 */ /* 0x000fc600078e3cff */
[----:B0-----:R-:W-:Y:S02]  /*06a0*/  VIADD R5, R10, 0xffffffff ;  /* 0xffffffff0a057836 */ /* 0x001fe40000000000 */
[----:B------:R0:W-:Y:S04]  /*06b0*/  STG.E desc[UR10][R2.64], R13 ;  /* 0x0000000d02007986 */ /* 0x0001e8000c10190a */
[----:B------:R0:W-:Y:S04]  /*06c0*/  STG.E desc[UR10][R6.64+-0x800000], R5 ;  /* 0x8000000506007986 */ /* 0x0001e8000c10190a */
[----:B------:R-:W2:Y:S01]  /*06d0*/  LDG.E R4, desc[UR10][R2.64] ;  /* 0x0000000a02047981 */ /* 0x000ea2000c1e1900 */
[----:B------:R-:W-:Y:S01]  /*06e0*/  UIADD3 UR4, UPT, UPT, UR4, 0x8, URZ ;  /* 0x0000000804047890 */ /* 0x000fe2000fffe0ff */
[----:B------:R-:W-:-:S03]  /*06f0*/  VIADD R0, R0, 0x800000 ;  /* 0x0080000000007836 */ /* 0x000fc60000000000 */
[----:B------:R-:W-:Y:S01]  /*0700*/  UISETP.NE.AND UP0, UPT, UR4, 0x28, UPT ;  /* 0x000000280400788c */ /* 0x000fe2000bf05270 */
        /* <DEDUP_REMOVED lines=10> */
[----:B------:R0:W-:Y:S01]  /*07b0*/  STG.E desc[UR10][R6.64+-0x400000], R11 ;  /* 0xc000000b06007986 */ /* 0x0001e2000c10190a */
[----:B------:R-:W-:Y:S05]  /*07c0*/  BRA.U UP0, `(.L_x_40) ;  /* 0xfffffff900547547 */ /* 0x000fea000b83ffff */
[----:B------:R-:W-:Y:S05]  /*07d0*/  EXIT ;  /* 0x000000000000794d */ /* 0x000fea0003800000 */
.L_x_41:
        /* <DEDUP_REMOVED lines=10> */
.L_x_46:


//--------------------- .nv.shared.reserved.0     --------------------------
	.section	.nv.shared.reserved.0,"aw",@nobits
	.weak		__nv_reservedSMEM_offset_0_alias
	.size		__nv_reservedSMEM_offset_0_alias, 0, 64
	.other		__nv_reservedSMEM_offset_0_alias,@"STO_CUDA_RESERVED_SHARED STV_DEFAULT"
__nv_reservedSMEM_offset_0_alias:
	.zero		0
	.zero		64


//--------------------- .nv.shared._Z9reductionPiS_iS_ --------------------------
	.section	.nv.shared._Z9reductionPiS_iS_,"aw",@nobits
	.sectionflags	@""
	.align	4
.nv.shared._Z9reductionPiS_iS_:
	.zero		5120


//--------------------- .nv.constant0._Z4swapPii  --------------------------
	.section	.nv.constant0._Z4swapPii,"a",@progbits
	.sectionflags	@""
	.align	4
.nv.constant0._Z4swapPii:
	.zero		908


//--------------------- .nv.constant0._Z9reductionPiS_iS_ --------------------------
	.section	.nv.constant0._Z9reductionPiS_iS_,"a",@progbits
	.sectionflags	@""
	.align	4
.nv.constant0._Z9reductionPiS_iS_:
	.zero		928


//--------------------- .nv.constant0._Z5isingPiS_ifPji --------------------------
	.section	.nv.constant0._Z5isingPiS_ifPji,"a",@progbits
	.sectionflags	@""
	.align	4
.nv.constant0._Z5isingPiS_ifPji:
	.zero		932


//--------------------- .nv.constant0._Z13prepare_spinsPiPj --------------------------
	.section	.nv.constant0._Z13prepare_spinsPiPj,"a",@progbits
	.sectionflags	@""
	.align	4
.nv.constant0._Z13prepare_spinsPiPj:
	.zero		912


//--------------------- SYMBOLS --------------------------

	.type		.nv.reservedSmem.offset0,@object
	.size		.nv.reservedSmem.offset0,0x4
	.type		.nv.reservedSmem.cap,@object
	.size		.nv.reservedSmem.cap,0x4
